def matmul_kernel(
    a_ptr,
    b_ptr,
    c_ptr,
    M,
    N,
    K,
    stride_am,
    stride_ak,
    stride_bk,
    stride_bn,
    stride_cm,
    stride_cn,
    BLOCK_M: tl.constexpr,
    BLOCK_N: tl.constexpr,
    BLOCK_K: tl.constexpr,
    GROUP_M: tl.constexpr,
):
    pid = tl.program_id(axis=0)
    num_pid_m = tl.cdiv(M, BLOCK_M)
    num_pid_n = tl.cdiv(N, BLOCK_N)
    num_pid_in_group = GROUP_M * num_pid_n
    group_id = pid // num_pid_in_group
    first_pid_m = group_id * GROUP_M
    group_size_m = min(num_pid_m - first_pid_m, GROUP_M)
    pid_m = first_pid_m + ((pid % num_pid_in_group) % group_size_m)
    pid_n = (pid % num_pid_in_group) // group_size_m

    offs_am = (pid_m * BLOCK_M + tl.arange(0, BLOCK_M)) % M
    offs_bn = (pid_n * BLOCK_N + tl.arange(0, BLOCK_N)) % N
    offs_k = tl.arange(0, BLOCK_K)
    a_ptrs = a_ptr + offs_am[:, None] * stride_am + offs_k[None, :] * stride_ak
    b_ptrs = b_ptr + offs_k[:, None] * stride_bk + offs_bn[None, :] * stride_bn

    acc = tl.zeros((BLOCK_M, BLOCK_N), dtype=tl.float32)
    for kk in range(0, tl.cdiv(K, BLOCK_K)):
        a = tl.load(a_ptrs, mask=offs_k[None, :] < K - kk * BLOCK_K, other=0.0)
        b = tl.load(b_ptrs, mask=offs_k[:, None] < K - kk * BLOCK_K, other=0.0)
        acc = tl.dot(a, b, acc)
        a_ptrs += BLOCK_K * stride_ak
        b_ptrs += BLOCK_K * stride_bk

    c = acc.to(c_ptr.dtype.element_ty)
    offs_cm = pid_m * BLOCK_M + tl.arange(0, BLOCK_M)
    offs_cn = pid_n * BLOCK_N + tl.arange(0, BLOCK_N)
    c_ptrs = c_ptr + offs_cm[:, None] * stride_cm + offs_cn[None, :] * stride_cn
    mask = (offs_cm[:, None] < M) & (offs_cn[None, :] < N)
    tl.store(c_ptrs, c, mask=mask)

# config = {"BLOCK_K": 64, "BLOCK_M": 64, "BLOCK_N": 32, "GROUP_M": 8, "arch": "sm_90", "dtype": "fp8e4m3", "num_ctas": 1, "num_stages": 2, "num_warps": 8}
# arch = sm_90


// ===== COMPILED SASS (sm_90a) =====

	.target	sm_90a

	.elftype	@"ET_EXEC"


//--------------------- .note.nv.tkinfo           --------------------------
	.section	.note.nv.tkinfo,"",@"SHT_NOTE"
	.sectionflags	@"SHF_NOTE_NV_TKINFO"
	.tkinfo
        /*0018*/ 	.word	0x00000002
        /*0030*/ 	.string	""
        /*0030*/ 	.string	"ptxas"
        /*0030*/ 	.string	"Cuda compilation tools, release 13.0, V13.0.88"
        /*0030*/ 	.string	"Build cuda_13.0.r13.0/compiler.36424714_0"
        /*0030*/ 	.string	"-v  -suppress-debug-info  -lineinfo  -arch sm_90a "



//--------------------- .note.nv.cuinfo           --------------------------
	.section	.note.nv.cuinfo,"",@"SHT_NOTE"
	.sectionflags	@"SHF_NOTE_NV_CUINFO"
        /*0018*/ 	.short	0x0002
        /*001a*/ 	.short	0x005a
        /*001c*/ 	.short	0x0082
	.zero		2


//--------------------- .nv.info                  --------------------------
	.section	.nv.info,"",@"SHT_CUDA_INFO"
	.align	4


	//----- nvinfo : EIATTR_REGCOUNT
	.align		4
        /*0000*/ 	.byte	0x04, 0x2f
        /*0002*/ 	.short	(.L_1 - .L_0)
	.align		4
.L_0:
        /*0004*/ 	.word	index@(matmul_kernel)
        /*0008*/ 	.word	0x00000067


	//----- nvinfo : EIATTR_FRAME_SIZE
	.align		4
.L_1:
        /*000c*/ 	.byte	0x04, 0x11
        /*000e*/ 	.short	(.L_3 - .L_2)
	.align		4
.L_2:
        /*0010*/ 	.word	index@(matmul_kernel)
        /*0014*/ 	.word	0x00000000


	//----- nvinfo : EIATTR_MIN_STACK_SIZE
	.align		4
.L_3:
        /*0018*/ 	.byte	0x04, 0x12
        /*001a*/ 	.short	(.L_5 - .L_4)
	.align		4
.L_4:
        /*001c*/ 	.word	index@(matmul_kernel)
        /*0020*/ 	.word	0x00000000
.L_5:


//--------------------- .nv.compat                --------------------------
	.section	.nv.compat,"",@"SHT_CUDA_COMPAT_INFO"
	.align	4
        /*0000*/ 	.byte	0x02, 0x09, 0x01, 0x00, 0x02, 0x02, 0x04, 0x00, 0x02, 0x05, 0x05, 0x00, 0x03, 0x07, 0x01, 0x01
        /*0010*/ 	.byte	0x02, 0x03, 0x00, 0x00, 0x02, 0x06, 0x01, 0x00, 0x04, 0x0b, 0x08, 0x00, 0x00, 0x00, 0x00, 0x00
        /*0020*/ 	.byte	0x00, 0x00, 0x00, 0x00


//--------------------- .nv.info.matmul_kernel    --------------------------
	.section	.nv.info.matmul_kernel,"",@"SHT_CUDA_INFO"
	.sectionflags	@""
	.align	4


	//----- nvinfo : EIATTR_CUDA_API_VERSION
	.align		4
        /*0000*/ 	.byte	0x04, 0x37
        /*0002*/ 	.short	(.L_7 - .L_6)
.L_6:
        /*0004*/ 	.word	0x00000082


	//----- nvinfo : EIATTR_KPARAM_INFO
	.align		4
.L_7:
        /*0008*/ 	.byte	0x04, 0x17
        /*000a*/ 	.short	(.L_9 - .L_8)
.L_8:
        /*000c*/ 	.word	0x00000000
        /*0010*/ 	.short	0x000d
        /*0012*/ 	.short	0x0048
        /*0014*/ 	.byte	0x00, 0xf4, 0x21, 0x00


	//----- nvinfo : EIATTR_KPARAM_INFO
	.align		4
.L_9:
        /*0018*/ 	.byte	0x04, 0x17
        /*001a*/ 	.short	(.L_11 - .L_10)
.L_10:
        /*001c*/ 	.word	0x00000000
        /*0020*/ 	.short	0x000c
        /*0022*/ 	.short	0x0040
        /*0024*/ 	.byte	0x00, 0xf4, 0x21, 0x00


	//----- nvinfo : EIATTR_KPARAM_INFO
	.align		4
.L_11:
        /*0028*/ 	.byte	0x04, 0x17
        /*002a*/ 	.short	(.L_13 - .L_12)
.L_12:
        /*002c*/ 	.word	0x00000000
        /*0030*/ 	.short	0x000b
        /*0032*/ 	.short	0x0038
        /*0034*/ 	.byte	0x00, 0xf0, 0x11, 0x00


	//----- nvinfo : EIATTR_KPARAM_INFO
	.align		4
.L_13:
        /*0038*/ 	.byte	0x04, 0x17
        /*003a*/ 	.short	(.L_15 - .L_14)
.L_14:
        /*003c*/ 	.word	0x00000000
        /*0040*/ 	.short	0x000a
        /*0042*/ 	.short	0x0034
        /*0044*/ 	.byte	0x00, 0xf0, 0x11, 0x00


	//----- nvinfo : EIATTR_KPARAM_INFO
	.align		4
.L_15:
        /*0048*/ 	.byte	0x04, 0x17
        /*004a*/ 	.short	(.L_17 - .L_16)
.L_16:
        /*004c*/ 	.word	0x00000000
        /*0050*/ 	.short	0x0009
        /*0052*/ 	.short	0x0030
        /*0054*/ 	.byte	0x00, 0xf0, 0x11, 0x00


	//----- nvinfo : EIATTR_KPARAM_INFO
	.align		4
.L_17:
        /*0058*/ 	.byte	0x04, 0x17
        /*005a*/ 	.short	(.L_19 - .L_18)
.L_18:
        /*005c*/ 	.word	0x00000000
        /*0060*/ 	.short	0x0008
        /*0062*/ 	.short	0x002c
        /*0064*/ 	.byte	0x00, 0xf0, 0x11, 0x00


	//----- nvinfo : EIATTR_KPARAM_INFO
	.align		4
.L_19:
        /*0068*/ 	.byte	0x04, 0x17
        /*006a*/ 	.short	(.L_21 - .L_20)
.L_20:
        /*006c*/ 	.word	0x00000000
        /*0070*/ 	.short	0x0007
        /*0072*/ 	.short	0x0028
        /*0074*/ 	.byte	0x00, 0xf0, 0x11, 0x00


	//----- nvinfo : EIATTR_KPARAM_INFO
	.align		4
.L_21:
        /*0078*/ 	.byte	0x04, 0x17
        /*007a*/ 	.short	(.L_23 - .L_22)
.L_22:
        /*007c*/ 	.word	0x00000000
        /*0080*/ 	.short	0x0006
        /*0082*/ 	.short	0x0024
        /*0084*/ 	.byte	0x00, 0xf0, 0x11, 0x00


	//----- nvinfo : EIATTR_KPARAM_INFO
	.align		4
.L_23:
        /*0088*/ 	.byte	0x04, 0x17
        /*008a*/ 	.short	(.L_25 - .L_24)
.L_24:
        /*008c*/ 	.word	0x00000000
        /*0090*/ 	.short	0x0005
        /*0092*/ 	.short	0x0020
        /*0094*/ 	.byte	0x00, 0xf0, 0x11, 0x00


	//----- nvinfo : EIATTR_KPARAM_INFO
	.align		4
.L_25:
        /*0098*/ 	.byte	0x04, 0x17
        /*009a*/ 	.short	(.L_27 - .L_26)
.L_26:
        /*009c*/ 	.word	0x00000000
        /*00a0*/ 	.short	0x0004
        /*00a2*/ 	.short	0x001c
        /*00a4*/ 	.byte	0x00, 0xf0, 0x11, 0x00


	//----- nvinfo : EIATTR_KPARAM_INFO
	.align		4
.L_27:
        /*00a8*/ 	.byte	0x04, 0x17
        /*00aa*/ 	.short	(.L_29 - .L_28)
.L_28:
        /*00ac*/ 	.word	0x00000000
        /*00b0*/ 	.short	0x0003
        /*00b2*/ 	.short	0x0018
        /*00b4*/ 	.byte	0x00, 0xf0, 0x11, 0x00


	//----- nvinfo : EIATTR_KPARAM_INFO
	.align		4
.L_29:
        /*00b8*/ 	.byte	0x04, 0x17
        /*00ba*/ 	.short	(.L_31 - .L_30)
.L_30:
        /*00bc*/ 	.word	0x00000000
        /*00c0*/ 	.short	0x0002
        /*00c2*/ 	.short	0x0010
        /*00c4*/ 	.byte	0x00, 0xf4, 0x21, 0x00


	//----- nvinfo : EIATTR_KPARAM_INFO
	.align		4
.L_31:
        /*00c8*/ 	.byte	0x04, 0x17
        /*00ca*/ 	.short	(.L_33 - .L_32)
.L_32:
        /*00cc*/ 	.word	0x00000000
        /*00d0*/ 	.short	0x0001
        /*00d2*/ 	.short	0x0008
        /*00d4*/ 	.byte	0x00, 0xf4, 0x21, 0x00


	//----- nvinfo : EIATTR_KPARAM_INFO
	.align		4
.L_33:
        /*00d8*/ 	.byte	0x04, 0x17
        /*00da*/ 	.short	(.L_35 - .L_34)
.L_34:
        /*00dc*/ 	.word	0x00000000
        /*00e0*/ 	.short	0x0000
        /*00e2*/ 	.short	0x0000
        /*00e4*/ 	.byte	0x00, 0xf4, 0x21, 0x00


	//----- nvinfo : EIATTR_SPARSE_MMA_MASK
	.align		4
.L_35:
        /*00e8*/ 	.byte	0x03, 0x50
        /*00ea*/ 	.short	0x0000


	//----- nvinfo : EIATTR_MAXREG_COUNT
	.align		4
        /*00ec*/ 	.byte	0x03, 0x1b
        /*00ee*/ 	.short	0x00ff


	//----- nvinfo : EIATTR_NUM_BARRIERS
	.align		4
        /*00f0*/ 	.byte	0x02, 0x4c
        /*00f2*/ 	.byte	0x01
	.zero		1


	//----- nvinfo : EIATTR_MERCURY_ISA_VERSION
	.align		4
        /*00f4*/ 	.byte	0x03, 0x5f
        /*00f6*/ 	.short	0x0101


	//----- nvinfo : EIATTR_COOP_GROUP_MASK_REGIDS
	.align		4
        /*00f8*/ 	.byte	0x04, 0x29
        /*00fa*/ 	.short	(.L_37 - .L_36)


	//   ....[0]....
.L_36:
        /*00fc*/ 	.word	0xffffffff


	//----- nvinfo : EIATTR_COOP_GROUP_INSTR_OFFSETS
	.align		4
.L_37:
        /*0100*/ 	.byte	0x04, 0x28
        /*0102*/ 	.short	(.L_39 - .L_38)


	//   ....[0]....
.L_38:
        /*0104*/ 	.word	0x00001cb0


	//----- nvinfo : EIATTR_EXIT_INSTR_OFFSETS
	.align		4
.L_39:
        /*0108*/ 	.byte	0x04, 0x1c
        /*010a*/ 	.short	(.L_41 - .L_40)


	//   ....[0]....
.L_40:
        /*010c*/ 	.word	0x00002700


	//   ....[1]....
        /*0110*/ 	.word	0x00002730


	//----- nvinfo : EIATTR_REQNTID
	.align		4
.L_41:
        /*0114*/ 	.byte	0x04, 0x10
        /*0116*/ 	.short	(.L_43 - .L_42)
.L_42:
        /*0118*/ 	.word	0x00000100
        /*011c*/ 	.word	0x00000001
        /*0120*/ 	.word	0x00000001


	//----- nvinfo : EIATTR_CBANK_PARAM_SIZE
	.align		4
.L_43:
        /*0124*/ 	.byte	0x03, 0x19
        /*0126*/ 	.short	0x0050


	//----- nvinfo : EIATTR_PARAM_CBANK
	.align		4
        /*0128*/ 	.byte	0x04, 0x0a
        /*012a*/ 	.short	(.L_45 - .L_44)
	.align		4
.L_44:
        /*012c*/ 	.word	index@(.nv.constant0.matmul_kernel)
        /*0130*/ 	.short	0x0210
        /*0132*/ 	.short	0x0050


	//----- nvinfo : EIATTR_SW_WAR
	.align		4
.L_45:
        /*0134*/ 	.byte	0x04, 0x36
        /*0136*/ 	.short	(.L_47 - .L_46)
.L_46:
        /*0138*/ 	.word	0x00000008
.L_47:


//--------------------- .nv.callgraph             --------------------------
	.section	.nv.callgraph,"",@"SHT_CUDA_CALLGRAPH"
	.align	4
	.sectionentsize	8
	.align		4
        /*0000*/ 	.word	0x00000000
	.align		4
        /*0004*/ 	.word	0xffffffff
	.align		4
        /*0008*/ 	.word	0x00000000
	.align		4
        /*000c*/ 	.word	0xfffffffe
	.align		4
        /*0010*/ 	.word	0x00000000
	.align		4
        /*0014*/ 	.word	0xfffffffd
	.align		4
        /*0018*/ 	.word	0x00000000
	.align		4
        /*001c*/ 	.word	0xfffffffc


//--------------------- .text.matmul_kernel       --------------------------
	.section	.text.matmul_kernel,"ax",@progbits
	.align	128
        .global         matmul_kernel
        .type           matmul_kernel,@function
        .size           matmul_kernel,(.L_x_4 - matmul_kernel)
        .other          matmul_kernel,@"STO_CUDA_ENTRY STV_DEFAULT"
matmul_kernel:
.text.matmul_kernel:
[----:B------:R-:W-:Y:S08]  /*0000*/  LDC R1, c[0x0][0x28] ;  /* 0x00000a00ff017b82 */ /* 0x000ff00000000800 */
[----:B------:R-:W0:Y:S01]  /*0010*/  LDC.64 R8, c[0x0][0x228] ;  /* 0x00008a00ff087b82 */ /* 0x000e220000000a00 */
[----:B------:R-:W1:Y:S01]  /*0020*/  S2R R5, SR_CTAID.X ;  /* 0x0000000000057919 */ /* 0x000e620000002500 */
[----:B------:R-:W-:Y:S01]  /*0030*/  UMOV UR4, 0x400 ;  /* 0x0000040000047882 */ /* 0x000fe20000000000 */
[----:B------:R-:W-:Y:S01]  /*0040*/  ULDC.64 UR16, c[0x0][0x208] ;  /* 0x0000820000107ab9 */ /* 0x000fe20000000a00 */
[----:B------:R-:W-:Y:S01]  /*0050*/  ULDC UR13, c[0x0][0x230] ;  /* 0x00008c00000d7ab9 */ /* 0x000fe20000000800 */
[----:B------:R-:W2:Y:S03]  /*0060*/  S2R R15, SR_TID.X ;  /* 0x00000000000f7919 */ /* 0x000ea60000002100 */
[----:B------:R-:W3:Y:S08]  /*0070*/  LDC R66, c[0x0][0x230] ;  /* 0x00008c00ff427b82 */ /* 0x000ef00000000800 */
[----:B------:R-:W4:Y:S01]  /*0080*/  S2UR UR12, SR_CgaCtaId ;  /* 0x00000000000c79c3 */ /* 0x000f220000008800 */
[----:B0-----:R-:W-:-:S05]  /*0090*/  VIADD R0, R9, 0x1f ;  /* 0x0000001f09007836 */ /* 0x001fca0000000000 */
[----:B------:R-:W-:Y:S01]  /*00a0*/  SHF.R.S32.HI R3, RZ, 0x1f, R0 ;  /* 0x0000001fff037819 */ /* 0x000fe20000011400 */
[----:B---3--:R-:W-:-:S03]  /*00b0*/  VIADD R66, R66, 0x3f ;  /* 0x0000003f42427836 */ /* 0x008fc60000000000 */
[----:B------:R-:W-:Y:S02]  /*00c0*/  LEA.HI R3, R3, R0, RZ, 0x5 ;  /* 0x0000000003037211 */ /* 0x000fe400078f28ff */
[----:B-1----:R-:W-:Y:S02]  /*00d0*/  IABS R10, R5 ;  /* 0x00000005000a7213 */ /* 0x002fe40000000000 */
[----:B------:R-:W-:Y:S02]  /*00e0*/  SHF.R.S32.HI R3, RZ, 0x5, R3 ;  /* 0x00000005ff037819 */ /* 0x000fe40000011403 */
[C---:B--2---:R-:W-:Y:S01]  /*00f0*/  LEA.HI R50, R15.reuse, 0xc, RZ, 0x1a ;  /* 0x0000000c0f327811 */ /* 0x044fe200078fd0ff */
[----:B----4-:R-:W-:Y:S01]  /*0100*/  ULEA UR12, UR12, UR4, 0x18 ;  /* 0x000000040c0c7291 */ /* 0x010fe2000f8ec03f */
[----:B------:R-:W-:Y:S01]  /*0110*/  LOP3.LUT R14, R15, 0x3f, RZ, 0xc0, !PT ;  /* 0x0000003f0f0e7812 */ /* 0x000fe200078ec0ff */
[----:B------:R-:W-:Y:S01]  /*0120*/  IMAD.SHL.U32 R4, R3, 0x8, RZ ;  /* 0x0000000803047824 */ /* 0x000fe200078e00ff */
[----:B------:R-:W-:-:S04]  /*0130*/  LEA.HI R48, R15, 0x1c, RZ, 0x1a ;  /* 0x0000001c0f307811 */ /* 0x000fc800078fd0ff */
[-C--:B------:R-:W-:Y:S02]  /*0140*/  IABS R7, R4.reuse ;  /* 0x0000000400077213 */ /* 0x080fe40000000000 */
[----:B------:R-:W-:Y:S02]  /*0150*/  IABS R12, R4 ;  /* 0x00000004000c7213 */ /* 0x000fe40000000000 */
[----:B------:R-:W0:Y:S08]  /*0160*/  I2F.RP R0, R7 ;  /* 0x0000000700007306 */ /* 0x000e300000209400 */
[----:B0-----:R-:W0:Y:S02]  /*0170*/  MUFU.RCP R0, R0 ;  /* 0x0000000000007308 */ /* 0x001e240000001000 */
[----:B0-----:R-:W-:-:S02]  /*0180*/  VIADD R2, R0, 0xffffffe ;  /* 0x0ffffffe00027836 */ /* 0x001fc40000000000 */
[----:B------:R-:W-:-:S04]  /*0190*/  IMAD.MOV R0, RZ, RZ, -R12 ;  /* 0x000000ffff007224 */ /* 0x000fc800078e0a0c */
[----:B------:R0:W1:Y:S02]  /*01a0*/  F2I.FTZ.U32.TRUNC.NTZ R3, R2 ;  /* 0x0000000200037305 */ /* 0x000064000021f000 */
[----:B0-----:R-:W-:Y:S02]  /*01b0*/  IMAD.MOV.U32 R2, RZ, RZ, RZ ;  /* 0x000000ffff027224 */ /* 0x001fe400078e00ff */
[----:B-1----:R-:W-:-:S04]  /*01c0*/  IMAD.MOV R6, RZ, RZ, -R3 ;  /* 0x000000ffff067224 */ /* 0x002fc800078e0a03 */
[----:B------:R-:W-:Y:S02]  /*01d0*/  IMAD R11, R6, R7, RZ ;  /* 0x00000007060b7224 */ /* 0x000fe400078e02ff */
[----:B------:R-:W-:Y:S02]  /*01e0*/  IMAD.MOV.U32 R6, RZ, RZ, R10 ;  /* 0x000000ffff067224 */ /* 0x000fe400078e000a */
[----:B------:R-:W-:-:S06]  /*01f0*/  IMAD.HI.U32 R3, R3, R11, R2 ;  /* 0x0000000b03037227 */ /* 0x000fcc00078e0002 */
[----:B------:R-:W-:-:S04]  /*0200*/  IMAD.HI.U32 R3, R3, R6, RZ ;  /* 0x0000000603037227 */ /* 0x000fc800078e00ff */
[----:B------:R-:W-:-:S05]  /*0210*/  IMAD R0, R3, R0, R6 ;  /* 0x0000000003007224 */ /* 0x000fca00078e0206 */
[----:B------:R-:W-:-:S13]  /*0220*/  ISETP.GT.U32.AND P1, PT, R7, R0, PT ;  /* 0x000000000700720c */ /* 0x000fda0003f24070 */
[----:B------:R-:W-:Y:S02]  /*0230*/  @!P1 IMAD.IADD R0, R0, 0x1, -R7 ;  /* 0x0000000100009824 */ /* 0x000fe400078e0a07 */
[----:B------:R-:W-:Y:S01]  /*0240*/  @!P1 VIADD R3, R3, 0x1 ;  /* 0x0000000103039836 */ /* 0x000fe20000000000 */
[----:B------:R-:W-:Y:S02]  /*0250*/  ISETP.NE.AND P1, PT, R4, RZ, PT ;  /* 0x000000ff0400720c */ /* 0x000fe40003f25270 */
[----:B------:R-:W-:Y:S02]  /*0260*/  ISETP.GE.U32.AND P0, PT, R0, R7, PT ;  /* 0x000000070000720c */ /* 0x000fe40003f06070 */
[----:B------:R-:W-:-:S04]  /*0270*/  LOP3.LUT R0, R5, R4, RZ, 0x3c, !PT ;  /* 0x0000000405007212 */ /* 0x000fc800078e3cff */
[----:B------:R-:W-:Y:S01]  /*0280*/  ISETP.GE.AND P2, PT, R0, RZ, PT ;  /* 0x000000ff0000720c */ /* 0x000fe20003f46270 */
[----:B------:R-:W-:-:S06]  /*0290*/  VIADD R0, R8, 0x3f ;  /* 0x0000003f08007836 */ /* 0x000fcc0000000000 */
[----:B------:R-:W-:-:S04]  /*02a0*/  @P0 VIADD R3, R3, 0x1 ;  /* 0x0000000103030836 */ /* 0x000fc80000000000 */
[----:B------:R-:W-:Y:S01]  /*02b0*/  IMAD.MOV.U32 R2, RZ, RZ, R3 ;  /* 0x000000ffff027224 */ /* 0x000fe200078e0003 */
[----:B------:R-:W-:-:S03]  /*02c0*/  SHF.R.S32.HI R3, RZ, 0x1f, R0 ;  /* 0x0000001fff037819 */ /* 0x000fc60000011400 */
[----:B------:R-:W-:Y:S01]  /*02d0*/  @!P2 IMAD.MOV R2, RZ, RZ, -R2 ;  /* 0x000000ffff02a224 */ /* 0x000fe200078e0a02 */
[----:B------:R-:W-:Y:S02]  /*02e0*/  @!P1 LOP3.LUT R2, RZ, R4, RZ, 0x33, !PT ;  /* 0x00000004ff029212 */ /* 0x000fe400078e33ff */
[----:B------:R-:W-:-:S03]  /*02f0*/  LEA.HI R3, R3, R0, RZ, 0x6 ;  /* 0x0000000003037211 */ /* 0x000fc600078f30ff */
[----:B------:R-:W-:Y:S02]  /*0300*/  IMAD.SHL.U32 R6, R2, 0x8, RZ ;  /* 0x0000000802067824 */ /* 0x000fe400078e00ff */
[----:B------:R-:W-:-:S03]  /*0310*/  IMAD.MOV R2, RZ, RZ, -R2 ;  /* 0x000000ffff027224 */ /* 0x000fc600078e0a02 */
[----:B------:R-:W-:Y:S01]  /*0320*/  LEA.HI.SX32 R3, R3, -R6, 0x1a ;  /* 0x8000000603037211 */ /* 0x000fe200078fd2ff */
[----:B------:R-:W-:-:S03]  /*0330*/  IMAD R4, R4, R2, R5 ;  /* 0x0000000204047224 */ /* 0x000fc600078e0205 */
[----:B------:R-:W-:Y:S02]  /*0340*/  VIMNMX R13, R3, 0x8, PT ;  /* 0x00000008030d7848 */ /* 0x000fe40003fe0100 */
[----:B------:R-:W-:Y:S02]  /*0350*/  IABS R11, R4 ;  /* 0x00000004000b7213 */ /* 0x000fe40000000000 */
[----:B------:R-:W-:-:S04]  /*0360*/  IABS R7, R13 ;  /* 0x0000000d00077213 */ /* 0x000fc80000000000 */
[----:B------:R-:W0:Y:S08]  /*0370*/  I2F.RP R0, R7 ;  /* 0x0000000700007306 */ /* 0x000e300000209400 */
[----:B0-----:R-:W0:Y:S02]  /*0380*/  MUFU.RCP R0, R0 ;  /* 0x0000000000007308 */ /* 0x001e240000001000 */
[----:B0-----:R-:W-:-:S06]  /*0390*/  VIADD R3, R0, 0xffffffe ;  /* 0x0ffffffe00037836 */ /* 0x001fcc0000000000 */
[----:B------:R-:W0:Y:S02]  /*03a0*/  F2I.FTZ.U32.TRUNC.NTZ R3, R3 ;  /* 0x0000000300037305 */ /* 0x000e24000021f000 */
[----:B0-----:R-:W-:-:S04]  /*03b0*/  IMAD.MOV R10, RZ, RZ, -R3 ;  /* 0x000000ffff0a7224 */ /* 0x001fc800078e0a03 */
[----:B------:R-:W-:Y:S01]  /*03c0*/  IMAD.MOV.U32 R2, RZ, RZ, R10 ;  /* 0x000000ffff027224 */ /* 0x000fe200078e000a */
[----:B------:R-:W-:-:S03]  /*03d0*/  IABS R10, R13 ;  /* 0x0000000d000a7213 */ /* 0x000fc60000000000 */
[----:B------:R-:W-:Y:S02]  /*03e0*/  IMAD R5, R2, R7, RZ ;  /* 0x0000000702057224 */ /* 0x000fe400078e02ff */
[----:B------:R-:W-:Y:S02]  /*03f0*/  IMAD.MOV.U32 R2, RZ, RZ, RZ ;  /* 0x000000ffff027224 */ /* 0x000fe400078e00ff */
[----:B------:R-:W-:Y:S02]  /*0400*/  IMAD.MOV R0, RZ, RZ, -R10 ;  /* 0x000000ffff007224 */ /* 0x000fe400078e0a0a */
        /* <DEDUP_REMOVED lines=9> */
[----:B------:R-:W-:-:S07]  /*04a0*/  ISETP.GE.AND P2, PT, R0, RZ, PT ;  /* 0x000000ff0000720c */ /* 0x000fce0003f46270 */
[----:B------:R-:W-:Y:S01]  /*04b0*/  @P0 VIADD R2, R2, 0x1 ;  /* 0x0000000102020836 */ /* 0x000fe20000000000 */
[----:B------:R-:W-:-:S05]  /*04c0*/  ISETP.GT.AND P0, PT, R66, 0x3f, PT ;  /* 0x0000003f4200780c */ /* 0x000fca0003f04270 */
[----:B------:R-:W-:Y:S01]  /*04d0*/  @!P2 IMAD.MOV R2, RZ, RZ, -R2 ;  /* 0x000000ffff02a224 */ /* 0x000fe200078e0a02 */
[----:B------:R-:W-:-:S05]  /*04e0*/  @!P1 LOP3.LUT R2, RZ, R13, RZ, 0x33, !PT ;  /* 0x0000000dff029212 */ /* 0x000fca00078e33ff */
[----:B------:R-:W-:Y:S02]  /*04f0*/  IMAD.MOV R0, RZ, RZ, -R2 ;  /* 0x000000ffff007224 */ /* 0x000fe400078e0a02 */
[----:B------:R-:W-:Y:S02]  /*0500*/  IMAD.SHL.U32 R19, R2, 0x20, RZ ;  /* 0x0000002002137824 */ /* 0x000fe400078e00ff */
[----:B------:R-:W-:Y:S02]  /*0510*/  IMAD R0, R13, R0, R4 ;  /* 0x000000000d007224 */ /* 0x000fe400078e0204 */
[----:B------:R-:W-:Y:S02]  /*0520*/  IMAD.IADD R17, R19, 0x1, R50 ;  /* 0x0000000113117824 */ /* 0x000fe400078e0232 */
[----:B------:R-:W-:Y:S01]  /*0530*/  IMAD.IADD R3, R6, 0x1, R0 ;  /* 0x0000000106037824 */ /* 0x000fe200078e0200 */
[----:B------:R-:W-:-:S03]  /*0540*/  SHF.R.U32.HI R0, RZ, 0x6, R15 ;  /* 0x00000006ff007819 */ /* 0x000fc6000001160f */
[----:B------:R-:W-:Y:S01]  /*0550*/  IMAD R20, R3, 0x40, R14 ;  /* 0x0000004003147824 */ /* 0x000fe200078e020e */
[----:B------:R-:W-:-:S04]  /*0560*/  SGXT.U32 R0, R0, 0x2 ;  /* 0x000000020000781a */ /* 0x000fc80000000000 */
[C---:B------:R-:W-:Y:S02]  /*0570*/  LOP3.LUT R79, R19.reuse, R0, RZ, 0xfc, !PT ;  /* 0x00000000134f7212 */ /* 0x040fe400078efcff */
[C-C-:B------:R-:W-:Y:S02]  /*0580*/  LOP3.LUT R81, R19.reuse, 0x4, R0.reuse, 0xfe, !PT ;  /* 0x0000000413517812 */ /* 0x140fe400078efe00 */
[C-C-:B------:R-:W-:Y:S02]  /*0590*/  LOP3.LUT R16, R19.reuse, 0x8, R0.reuse, 0xfe, !PT ;  /* 0x0000000813107812 */ /* 0x140fe400078efe00 */
[C-C-:B------:R-:W-:Y:S02]  /*05a0*/  LOP3.LUT R18, R19.reuse, 0x10, R0.reuse, 0xfe, !PT ;  /* 0x0000001013127812 */ /* 0x140fe400078efe00 */
[C-C-:B------:R-:W-:Y:S02]  /*05b0*/  LOP3.LUT R82, R19.reuse, 0x14, R0.reuse, 0xfe, !PT ;  /* 0x0000001413527812 */ /* 0x140fe400078efe00 */
[C---:B------:R-:W-:Y:S01]  /*05c0*/  LOP3.LUT R83, R19.reuse, 0x18, R0, 0xfe, !PT ;  /* 0x0000001813537812 */ /* 0x040fe200078efe00 */
[----:B------:R-:W-:Y:S01]  /*05d0*/  IMAD.IADD R19, R19, 0x1, R48 ;  /* 0x0000000113137824 */ /* 0x000fe200078e0230 */
[----:B------:R-:W-:-:S02]  /*05e0*/  LOP3.LUT R56, R0, 0x4, RZ, 0xfc, !PT ;  /* 0x0000000400387812 */ /* 0x000fc400078efcff */
[C---:B------:R-:W-:Y:S02]  /*05f0*/  LOP3.LUT R54, R0.reuse, 0x8, RZ, 0xfc, !PT ;  /* 0x0000000800367812 */ /* 0x040fe400078efcff */
[C---:B------:R-:W-:Y:S02]  /*0600*/  LOP3.LUT R53, R0.reuse, 0x10, RZ, 0xfc, !PT ;  /* 0x0000001000357812 */ /* 0x040fe400078efcff */
[C---:B------:R-:W-:Y:S02]  /*0610*/  LOP3.LUT R52, R0.reuse, 0x14, RZ, 0xfc, !PT ;  /* 0x0000001400347812 */ /* 0x040fe400078efcff */
[----:B------:R-:W-:Y:S01]  /*0620*/  LOP3.LUT R51, R0, 0x18, RZ, 0xfc, !PT ;  /* 0x0000001800337812 */ /* 0x000fe200078efcff */
[----:B------:R-:W-:Y:S06]  /*0630*/  @P0 BRA `(.L_x_0) ;  /* 0x0000000000180947 */ /* 0x000fec0003800000 */
[----:B------:R-:W-:Y:S02]  /*0640*/  SHF.R.U32.HI R21, RZ, 0x5, R15 ;  /* 0x00000005ff157819 */ /* 0x000fe4000001160f */
[----:B------:R-:W-:Y:S02]  /*0650*/  CS2R R24, SRZ ;  /* 0x0000000000187805 */ /* 0x000fe4000001ff00 */
[----:B------:R-:W-:Y:S02]  /*0660*/  CS2R R26, SRZ ;  /* 0x00000000001a7805 */ /* 0x000fe4000001ff00 */
[----:B------:R-:W-:Y:S02]  /*0670*/  CS2R R28, SRZ ;  /* 0x00000000001c7805 */ /* 0x000fe4000001ff00 */
[----:B------:R-:W-:Y:S01]  /*0680*/  CS2R R30, SRZ ;  /* 0x00000000001e7805 */ /* 0x000fe2000001ff00 */
[----:B------:R-:W-:Y:S06]  /*0690*/  BRA `(.L_x_1) ;  /* 0x0000001800947947 */ /* 0x000fec0003800000 */
.L_x_0:
[----:B------:R-:W-:Y:S01]  /*06a0*/  IABS R21, R9 ;  /* 0x0000000900157213 */ /* 0x000fe20000000000 */
[----:B------:R-:W-:Y:S01]  /*06b0*/  ULDC UR4, c[0x0][0x240] ;  /* 0x0000900000047ab9 */ /* 0x000fe20000000800 */
[----:B------:R-:W-:Y:S01]  /*06c0*/  IABS R30, R8 ;  /* 0x00000008001e7213 */ /* 0x000fe20000000000 */
[----:B------:R-:W0:Y:S01]  /*06d0*/  LDC R65, c[0x0][0x238] ;  /* 0x00008e00ff417b82 */ /* 0x000e220000000800 */
[----:B------:R-:W1:Y:S01]  /*06e0*/  I2F.RP R6, R21 ;  /* 0x0000001500067306 */ /* 0x000e620000209400 */
[----:B------:R-:W-:Y:S01]  /*06f0*/  IABS R22, R83 ;  /* 0x0000005300167213 */ /* 0x000fe20000000000 */
[----:B------:R-:W-:Y:S01]  /*0700*/  ULDC.64 UR10, c[0x0][0x218] ;  /* 0x00008600000a7ab9 */ /* 0x000fe20000000a00 */
[----:B------:R-:W-:Y:S01]  /*0710*/  IABS R24, R82 ;  /* 0x0000005200187213 */ /* 0x000fe20000000000 */
[----:B------:R-:W-:Y:S01]  /*0720*/  ULDC UR6, c[0x0][0x234] ;  /* 0x00008d0000067ab9 */ /* 0x000fe20000000800 */
[----:B------:R-:W-:Y:S01]  /*0730*/  IABS R26, R18 ;  /* 0x00000012001a7213 */ /* 0x000fe20000000000 */
[----:B------:R-:W-:Y:S01]  /*0740*/  ULDC UR5, c[0x0][0x23c] ;  /* 0x00008f0000057ab9 */ /* 0x000fe20000000800 */
[----:B------:R-:W-:Y:S01]  /*0750*/  IABS R13, R17 ;  /* 0x00000011000d7213 */ /* 0x000fe20000000000 */
[----:B------:R-:W2:Y:S01]  /*0760*/  I2F.RP R7, R30 ;  /* 0x0000001e00077306 */ /* 0x000ea20000209400 */
[----:B------:R-:W-:Y:S01]  /*0770*/  IABS R28, R79 ;  /* 0x0000004f001c7213 */ /* 0x000fe20000000000 */
[----:B------:R-:W-:Y:S01]  /*0780*/  ULDC.64 UR8, c[0x0][0x210] ;  /* 0x0000840000087ab9 */ /* 0x000fe20000000a00 */
[C---:B------:R-:W-:Y:S01]  /*0790*/  LEA.HI R55, R15.reuse, 0x3c, RZ, 0x1a ;  /* 0x0000003c0f377811 */ /* 0x040fe200078fd0ff */
[----:B------:R-:W-:Y:S01]  /*07a0*/  IMAD R49, R14, UR5, RZ ;  /* 0x000000050e317c24 */ /* 0x000fe2000f8e02ff */
[----:B------:R-:W-:Y:S01]  /*07b0*/  LEA.HI R59, R15, 0x2c, RZ, 0x1a ;  /* 0x0000002c0f3b7811 */ /* 0x000fe200078fd0ff */
[----:B------:R-:W-:Y:S01]  /*07c0*/  USHF.L.U32 UR15, UR5, 0x6, URZ ;  /* 0x00000006050f7899 */ /* 0x000fe2000800063f */
[C---:B------:R-:W-:Y:S01]  /*07d0*/  LOP3.LUT R58, R0.reuse, 0x38, RZ, 0xfc, !PT ;  /* 0x00000038003a7812 */ /* 0x040fe200078efcff */
[----:B-1----:R-:W1:Y:S01]  /*07e0*/  MUFU.RCP R6, R6 ;  /* 0x0000000600067308 */ /* 0x002e620000001000 */
[C---:B------:R-:W-:Y:S01]  /*07f0*/  LOP3.LUT R57, R0.reuse, 0x34, RZ, 0xfc, !PT ;  /* 0x0000003400397812 */ /* 0x040fe200078efcff */
[----:B------:R-:W-:Y:S01]  /*0800*/  UMOV UR5, URZ ;  /* 0x0000003f00057c82 */ /* 0x000fe20008000000 */
[C---:B------:R-:W-:Y:S01]  /*0810*/  LOP3.LUT R60, R0.reuse, 0x30, RZ, 0xfc, !PT ;  /* 0x00000030003c7812 */ /* 0x040fe200078efcff */
[----:B------:R-:W-:Y:S01]  /*0820*/  UIADD3 UR14, UR12, 0x1000, URZ ;  /* 0x000010000c0e7890 */ /* 0x000fe2000fffe03f */
[----:B------:R-:W-:-:S02]  /*0830*/  LOP3.LUT R61, R0, 0x28, RZ, 0xfc, !PT ;  /* 0x00000028003d7812 */ /* 0x000fc400078efcff */
[C---:B------:R-:W-:Y:S01]  /*0840*/  LOP3.LUT R62, R0.reuse, 0x24, RZ, 0xfc, !PT ;  /* 0x00000024003e7812 */ /* 0x040fe200078efcff */
[----:B--2---:R-:W2:Y:S01]  /*0850*/  MUFU.RCP R7, R7 ;  /* 0x0000000700077308 */ /* 0x004ea20000001000 */
[----:B------:R-:W-:Y:S01]  /*0860*/  LOP3.LUT R63, R0, 0x20, RZ, 0xfc, !PT ;  /* 0x00000020003f7812 */ /* 0x000fe200078efcff */
[-C--:B0-----:R-:W-:Y:S01]  /*0870*/  IMAD R48, R48, R65.reuse, RZ ;  /* 0x0000004130307224 */ /* 0x081fe200078e02ff */
[----:B------:R-:W-:Y:S01]  /*0880*/  SHF.R.S32.HI R68, RZ, 0x1f, R49 ;  /* 0x0000001fff447819 */ /* 0x000fe20000011431 */
[-C--:B------:R-:W-:Y:S02]  /*0890*/  IMAD R50, R50, R65.reuse, RZ ;  /* 0x0000004132327224 */ /* 0x080fe400078e02ff */
[-C--:B------:R-:W-:Y:S02]  /*08a0*/  IMAD R51, R51, R65.reuse, RZ ;  /* 0x0000004133337224 */ /* 0x080fe400078e02ff */
[----:B------:R-:W-:Y:S02]  /*08b0*/  IMAD R52, R52, R65, RZ ;  /* 0x0000004134347224 */ /* 0x000fe400078e02ff */
[----:B-1----:R-:W-:-:S02]  /*08c0*/  VIADD R2, R6, 0xffffffe ;  /* 0x0ffffffe06027836 */ /* 0x002fc40000000000 */
[-C--:B------:R-:W-:Y:S02]  /*08d0*/  IMAD R53, R53, R65.reuse, RZ ;  /* 0x0000004135357224 */ /* 0x080fe400078e02ff */
[----:B------:R0:W1:Y:S01]  /*08e0*/  F2I.FTZ.U32.TRUNC.NTZ R3, R2 ;  /* 0x0000000200037305 */ /* 0x000062000021f000 */
[-C--:B------:R-:W-:Y:S02]  /*08f0*/  IMAD R54, R54, R65.reuse, RZ ;  /* 0x0000004136367224 */ /* 0x080fe400078e02ff */
[----:B--2---:R-:W-:Y:S02]  /*0900*/  VIADD R4, R7, 0xffffffe ;  /* 0x0ffffffe07047836 */ /* 0x004fe40000000000 */
[-C--:B------:R-:W-:Y:S02]  /*0910*/  IMAD R56, R56, R65.reuse, RZ ;  /* 0x0000004138387224 */ /* 0x080fe400078e02ff */
[----:B------:R-:W-:Y:S01]  /*0920*/  IMAD R55, R55, R65, RZ ;  /* 0x0000004137377224 */ /* 0x000fe200078e02ff */
[----:B------:R2:W3:Y:S01]  /*0930*/  F2I.FTZ.U32.TRUNC.NTZ R5, R4 ;  /* 0x0000000400057305 */ /* 0x0004e2000021f000 */
[----:B0-----:R-:W-:-:S02]  /*0940*/  IMAD.MOV.U32 R2, RZ, RZ, RZ ;  /* 0x000000ffff027224 */ /* 0x001fc400078e00ff */
[-C--:B------:R-:W-:Y:S02]  /*0950*/  IMAD R59, R59, R65.reuse, RZ ;  /* 0x000000413b3b7224 */ /* 0x080fe400078e02ff */
[----:B------:R-:W-:Y:S02]  /*0960*/  IMAD R58, R58, R65, RZ ;  /* 0x000000413a3a7224 */ /* 0x000fe400078e02ff */
[----:B-1----:R-:W-:Y:S02]  /*0970*/  IMAD.MOV R10, RZ, RZ, -R3 ;  /* 0x000000ffff0a7224 */ /* 0x002fe400078e0a03 */
[----:B--2---:R-:W-:Y:S02]  /*0980*/  IMAD.MOV.U32 R4, RZ, RZ, RZ ;  /* 0x000000ffff047224 */ /* 0x004fe400078e00ff */
[----:B------:R-:W-:Y:S01]  /*0990*/  IMAD R11, R10, R21, RZ ;  /* 0x000000150a0b7224 */ /* 0x000fe200078e02ff */
[----:B------:R-:W-:Y:S01]  /*09a0*/  IABS R10, R19 ;  /* 0x00000013000a7213 */ /* 0x000fe20000000000 */
[----:B------:R-:W-:-:S02]  /*09b0*/  IMAD R57, R57, R65, RZ ;  /* 0x0000004139397224 */ /* 0x000fc400078e02ff */
[----:B---3--:R-:W-:Y:S02]  /*09c0*/  IMAD.MOV R7, RZ, RZ, -R5 ;  /* 0x000000ffff077224 */ /* 0x008fe400078e0a05 */
[----:B------:R-:W-:-:S04]  /*09d0*/  IMAD.HI.U32 R3, R3, R11, R2 ;  /* 0x0000000b03037227 */ /* 0x000fc800078e0002 */
[----:B------:R-:W-:Y:S02]  /*09e0*/  IMAD R7, R7, R30, RZ ;  /* 0x0000001e07077224 */ /* 0x000fe400078e02ff */
[----:B------:R-:W-:-:S04]  /*09f0*/  IMAD.HI.U32 R6, R3, R22, RZ ;  /* 0x0000001603067227 */ /* 0x000fc800078e00ff */
[----:B------:R-:W-:-:S04]  /*0a00*/  IMAD.HI.U32 R12, R5, R7, R4 ;  /* 0x00000007050c7227 */ /* 0x000fc800078e0004 */
[----:B------:R-:W-:-:S04]  /*0a10*/  IMAD.HI.U32 R4, R3, R24, RZ ;  /* 0x0000001803047227 */ /* 0x000fc800078e00ff */
[----:B------:R-:W-:-:S04]  /*0a20*/  IMAD.HI.U32 R5, R3, R26, RZ ;  /* 0x0000001a03057227 */ /* 0x000fc800078e00ff */
[----:B------:R-:W-:-:S04]  /*0a30*/  IMAD.HI.U32 R2, R3, R10, RZ ;  /* 0x0000000a03027227 */ /* 0x000fc800078e00ff */
[----:B------:R-:W-:Y:S02]  /*0a40*/  IMAD.MOV R6, RZ, RZ, -R6 ;  /* 0x000000ffff067224 */ /* 0x000fe400078e0a06 */
[----:B------:R-:W-:Y:S02]  /*0a50*/  IMAD.MOV R7, RZ, RZ, -R4 ;  /* 0x000000ffff077224 */ /* 0x000fe400078e0a04 */
[----:B------:R-:W-:Y:S02]  /*0a60*/  IMAD.MOV R11, RZ, RZ, -R5 ;  /* 0x000000ffff0b7224 */ /* 0x000fe400078e0a05 */
[----:B------:R-:W-:Y:S02]  /*0a70*/  IMAD.MOV R2, RZ, RZ, -R2 ;  /* 0x000000ffff027224 */ /* 0x000fe400078e0a02 */
[C---:B------:R-:W-:Y:S02]  /*0a80*/  IMAD R4, R21.reuse, R6, R22 ;  /* 0x0000000615047224 */ /* 0x040fe400078e0216 */
[C---:B------:R-:W-:Y:S01]  /*0a90*/  IMAD R5, R21.reuse, R7, R24 ;  /* 0x0000000715057224 */ /* 0x040fe200078e0218 */
[----:B------:R-:W-:Y:S01]  /*0aa0*/  IABS R24, R16 ;  /* 0x0000001000187213 */ /* 0x000fe20000000000 */
[C---:B------:R-:W-:Y:S01]  /*0ab0*/  IMAD R6, R21.reuse, R11, R26 ;  /* 0x0000000b15067224 */ /* 0x040fe200078e021a */
[----:B------:R-:W-:Y:S01]  /*0ac0*/  IABS R26, R81 ;  /* 0x00000051001a7213 */ /* 0x000fe20000000000 */
[C---:B------:R-:W-:Y:S01]  /*0ad0*/  IMAD R2, R21.reuse, R2, R10 ;  /* 0x0000000215027224 */ /* 0x040fe200078e020a */
[----:B------:R-:W-:Y:S01]  /*0ae0*/  ISETP.GT.U32.AND P6, PT, R21, R4, PT ;  /* 0x000000041500720c */ /* 0x000fe20003fc4070 */
[----:B------:R-:W-:Y:S01]  /*0af0*/  IMAD.MOV.U32 R22, RZ, RZ, R13 ;  /* 0x000000ffff167224 */ /* 0x000fe200078e000d */
[----:B------:R-:W-:Y:S01]  /*0b00*/  IABS R13, R20 ;  /* 0x00000014000d7213 */ /* 0x000fe20000000000 */
[----:B------:R-:W-:Y:S01]  /*0b10*/  IMAD.HI.U32 R10, R3, R24, RZ ;  /* 0x00000018030a7227 */ /* 0x000fe200078e00ff */
[----:B------:R-:W-:-:S02]  /*0b20*/  ISETP.GT.U32.AND P5, PT, R21, R2, PT ;  /* 0x000000021500720c */ /* 0x000fc40003fa4070 */
[----:B------:R-:W-:Y:S01]  /*0b30*/  ISETP.GT.U32.AND P1, PT, R21, R6, PT ;  /* 0x000000061500720c */ /* 0x000fe20003f24070 */
[----:B------:R-:W-:Y:S01]  /*0b40*/  IMAD.HI.U32 R7, R3, R22, RZ ;  /* 0x0000001603077227 */ /* 0x000fe200078e00ff */
[----:B------:R-:W-:-:S03]  /*0b50*/  ISETP.GT.U32.AND P2, PT, R21, R5, PT ;  /* 0x000000051500720c */ /* 0x000fc60003f44070 */
[----:B------:R-:W-:-:S04]  /*0b60*/  IMAD.HI.U32 R11, R3, R26, RZ ;  /* 0x0000001a030b7227 */ /* 0x000fc800078e00ff */
[----:B------:R-:W-:-:S04]  /*0b70*/  IMAD.HI.U32 R3, R3, R28, RZ ;  /* 0x0000001c03037227 */ /* 0x000fc800078e00ff */
[----:B------:R-:W-:Y:S02]  /*0b80*/  IMAD.MOV R7, RZ, RZ, -R7 ;  /* 0x000000ffff077224 */ /* 0x000fe400078e0a07 */
[----:B------:R-:W-:-:S04]  /*0b90*/  IMAD.HI.U32 R12, R12, R13, RZ ;  /* 0x0000000d0c0c7227 */ /* 0x000fc800078e00ff */
[----:B------:R-:W-:Y:S02]  /*0ba0*/  IMAD.MOV R3, RZ, RZ, -R3 ;  /* 0x000000ffff037224 */ /* 0x000fe400078e0a03 */
[C---:B------:R-:W-:Y:S02]  /*0bb0*/  IMAD R7, R21.reuse, R7, R22 ;  /* 0x0000000715077224 */ /* 0x040fe400078e0216 */
[----:B------:R-:W-:Y:S02]  /*0bc0*/  IMAD.MOV R22, RZ, RZ, -R12 ;  /* 0x000000ffff167224 */ /* 0x000fe400078e0a0c */
[C---:B------:R-:W-:Y:S01]  /*0bd0*/  IMAD R12, R21.reuse, R3, R28 ;  /* 0x00000003150c7224 */ /* 0x040fe200078e021c */
[C---:B------:R-:W-:Y:S01]  /*0be0*/  ISETP.GT.U32.AND P0, PT, R21.reuse, R7, PT ;  /* 0x000000071500720c */ /* 0x040fe20003f04070 */
[----:B------:R-:W-:Y:S01]  /*0bf0*/  IMAD.MOV R11, RZ, RZ, -R11 ;  /* 0x000000ffff0b7224 */ /* 0x000fe200078e0a0b */
[----:B------:R-:W-:Y:S01]  /*0c00*/  SHF.R.S32.HI R3, RZ, 0x1f, R66 ;  /* 0x0000001fff037819 */ /* 0x000fe20000011442 */
[----:B------:R-:W-:Y:S01]  /*0c10*/  @!P5 IMAD.IADD R2, R2, 0x1, -R21 ;  /* 0x000000010202d824 */ /* 0x000fe200078e0a15 */
[----:B------:R-:W-:Y:S01]  /*0c20*/  ISETP.GT.U32.AND P5, PT, R21, R12, PT ;  /* 0x0000000c1500720c */ /* 0x000fe20003fa4070 */
[----:B------:R-:W-:Y:S01]  /*0c30*/  IMAD.MOV R10, RZ, RZ, -R10 ;  /* 0x000000ffff0a7224 */ /* 0x000fe200078e0a0a */
[----:B------:R-:W-:Y:S01]  /*0c40*/  LEA.HI R66, R3, R66, RZ, 0x6 ;  /* 0x0000004203427211 */ /* 0x000fe200078f30ff */
[C---:B------:R-:W-:Y:S01]  /*0c50*/  IMAD R11, R21.reuse, R11, R26 ;  /* 0x0000000b150b7224 */ /* 0x040fe200078e021a */
[----:B------:R-:W-:Y:S01]  /*0c60*/  LOP3.LUT R3, RZ, R9, RZ, 0x33, !PT ;  /* 0x00000009ff037212 */ /* 0x000fe200078e33ff */
[C---:B------:R-:W-:Y:S01]  /*0c70*/  IMAD R10, R21.reuse, R10, R24 ;  /* 0x0000000a150a7224 */ /* 0x040fe200078e0218 */
[----:B------:R-:W-:Y:S01]  /*0c80*/  CS2R R24, SRZ ;  /* 0x0000000000187805 */ /* 0x000fe2000001ff00 */
[----:B------:R-:W-:Y:S01]  /*0c90*/  IMAD R13, R30, R22, R13 ;  /* 0x000000161e0d7224 */ /* 0x000fe200078e020d */
[C---:B------:R-:W-:Y:S01]  /*0ca0*/  ISETP.GT.U32.AND P4, PT, R21.reuse, R11, PT ;  /* 0x0000000b1500720c */ /* 0x040fe20003f84070 */
[--C-:B------:R-:W-:Y:S01]  /*0cb0*/  @!P6 IMAD.IADD R4, R4, 0x1, -R21.reuse ;  /* 0x000000010404e824 */ /* 0x100fe200078e0a15 */
[----:B------:R-:W-:Y:S01]  /*0cc0*/  ISETP.GT.U32.AND P3, PT, R21, R10, PT ;  /* 0x0000000a1500720c */ /* 0x000fe20003f64070 */
[--C-:B------:R-:W-:Y:S01]  /*0cd0*/  @!P1 IMAD.IADD R6, R6, 0x1, -R21.reuse ;  /* 0x0000000106069824 */ /* 0x100fe200078e0a15 */
[----:B------:R-:W-:Y:S01]  /*0ce0*/  ISETP.GT.U32.AND P6, PT, R30, R13, PT ;  /* 0x0000000d1e00720c */ /* 0x000fe20003fc4070 */
[--C-:B------:R-:W-:Y:S01]  /*0cf0*/  @!P2 IMAD.IADD R5, R5, 0x1, -R21.reuse ;  /* 0x000000010505a824 */ /* 0x100fe200078e0a15 */
[C---:B------:R-:W-:Y:S01]  /*0d00*/  ISETP.GT.U32.AND P2, PT, R21.reuse, R2, PT ;  /* 0x000000021500720c */ /* 0x040fe20003f44070 */
[--C-:B------:R-:W-:Y:S01]  /*0d10*/  @!P5 IMAD.IADD R12, R12, 0x1, -R21.reuse ;  /* 0x000000010c0cd824 */ /* 0x100fe200078e0a15 */
[----:B------:R-:W-:Y:S01]  /*0d20*/  ISETP.GT.U32.AND P1, PT, R21, R4, PT ;  /* 0x000000041500720c */ /* 0x000fe20003f24070 */
[--C-:B------:R-:W-:Y:S01]  /*0d30*/  @!P0 IMAD.IADD R7, R7, 0x1, -R21.reuse ;  /* 0x0000000107078824 */ /* 0x100fe200078e0a15 */
[----:B------:R-:W-:Y:S01]  /*0d40*/  ISETP.GT.U32.AND P5, PT, R21, R6, PT ;  /* 0x000000061500720c */ /* 0x000fe20003fa4070 */
[----:B------:R-:W-:Y:S01]  /*0d50*/  IMAD R60, R60, R65, RZ ;  /* 0x000000413c3c7224 */ /* 0x000fe200078e02ff */
[----:B------:R-:W-:Y:S01]  /*0d60*/  CS2R R26, SRZ ;  /* 0x00000000001a7805 */ /* 0x000fe2000001ff00 */
[--C-:B------:R-:W-:Y:S01]  /*0d70*/  @!P4 IMAD.IADD R11, R11, 0x1, -R21.reuse ;  /* 0x000000010b0bc824 */ /* 0x100fe200078e0a15 */
[----:B------:R-:W-:Y:S01]  /*0d80*/  ISETP.GT.U32.AND P0, PT, R21, R7, PT ;  /* 0x000000071500720c */ /* 0x000fe20003f04070 */
[--C-:B------:R-:W-:Y:S01]  /*0d90*/  @!P3 IMAD.IADD R10, R10, 0x1, -R21.reuse ;  /* 0x000000010a0ab824 */ /* 0x100fe200078e0a15 */
[----:B------:R-:W-:Y:S01]  /*0da0*/  CS2R R28, SRZ ;  /* 0x00000000001c7805 */ /* 0x000fe2000001ff00 */
[--C-:B------:R-:W-:Y:S01]  /*0db0*/  @!P6 IMAD.IADD R13, R13, 0x1, -R30.reuse ;  /* 0x000000010d0de824 */ /* 0x100fe200078e0a1e */
[C---:B------:R-:W-:Y:S01]  /*0dc0*/  ISETP.GT.U32.AND P6, PT, R21.reuse, R5, PT ;  /* 0x000000051500720c */ /* 0x040fe20003fc4070 */
[--C-:B------:R-:W-:Y:S01]  /*0dd0*/  @!P2 IMAD.IADD R2, R2, 0x1, -R21.reuse ;  /* 0x000000010202a824 */ /* 0x100fe200078e0a15 */
[C---:B------:R-:W-:Y:S01]  /*0de0*/  ISETP.GT.U32.AND P3, PT, R21.reuse, R11, PT ;  /* 0x0000000b1500720c */ /* 0x040fe20003f64070 */
[--C-:B------:R-:W-:Y:S01]  /*0df0*/  @!P1 IMAD.IADD R4, R4, 0x1, -R21.reuse ;  /* 0x0000000104049824 */ /* 0x100fe200078e0a15 */
[C---:B------:R-:W-:Y:S01]  /*0e00*/  ISETP.GT.U32.AND P4, PT, R21.reuse, R10, PT ;  /* 0x0000000a1500720c */ /* 0x040fe20003f84070 */
[--C-:B------:R-:W-:Y:S01]  /*0e10*/  @!P5 IMAD.IADD R6, R6, 0x1, -R21.reuse ;  /* 0x000000010606d824 */ /* 0x100fe200078e0a15 */
[----:B------:R-:W-:Y:S01]  /*0e20*/  ISETP.GT.U32.AND P2, PT, R21, R12, PT ;  /* 0x0000000c1500720c */ /* 0x000fe20003f44070 */
[----:B------:R-:W-:Y:S01]  /*0e30*/  IMAD R61, R61, R65, RZ ;  /* 0x000000413d3d7224 */ /* 0x000fe200078e02ff */
[----:B------:R-:W-:Y:S01]  /*0e40*/  ISETP.GT.U32.AND P1, PT, R30, R13, PT ;  /* 0x0000000d1e00720c */ /* 0x000fe20003f24070 */
[--C-:B------:R-:W-:Y:S01]  /*0e50*/  @!P0 IMAD.IADD R7, R7, 0x1, -R21.reuse ;  /* 0x0000000107078824 */ /* 0x100fe200078e0a15 */
[----:B------:R-:W-:Y:S01]  /*0e60*/  ISETP.GE.AND P5, PT, R83, RZ, PT ;  /* 0x000000ff5300720c */ /* 0x000fe20003fa6270 */
[----:B------:R-:W-:Y:S01]  /*0e70*/  IMAD R62, R62, R65, RZ ;  /* 0x000000413e3e7224 */ /* 0x000fe200078e02ff */
[----:B------:R-:W-:Y:S01]  /*0e80*/  ISETP.GE.AND P0, PT, R82, RZ, PT ;  /* 0x000000ff5200720c */ /* 0x000fe20003f06270 */
[--C-:B------:R-:W-:Y:S01]  /*0e90*/  @!P6 IMAD.IADD R5, R5, 0x1, -R21.reuse ;  /* 0x000000010505e824 */ /* 0x100fe200078e0a15 */
[----:B------:R-:W-:Y:S01]  /*0ea0*/  ISETP.GE.AND P6, PT, R19, RZ, PT ;  /* 0x000000ff1300720c */ /* 0x000fe20003fc6270 */
[--C-:B------:R-:W-:Y:S01]  /*0eb0*/  @!P3 IMAD.IADD R11, R11, 0x1, -R21.reuse ;  /* 0x000000010b0bb824 */ /* 0x100fe200078e0a15 */
[----:B------:R-:W-:Y:S01]  /*0ec0*/  ISETP.GE.AND P3, PT, R18, RZ, PT ;  /* 0x000000ff1200720c */ /* 0x000fe20003f66270 */
[--C-:B------:R-:W-:Y:S01]  /*0ed0*/  @!P4 IMAD.IADD R10, R10, 0x1, -R21.reuse ;  /* 0x000000010a0ac824 */ /* 0x100fe200078e0a15 */
[----:B------:R-:W-:Y:S01]  /*0ee0*/  ISETP.GE.AND P4, PT, R81, RZ, PT ;  /* 0x000000ff5100720c */ /* 0x000fe20003f86270 */
[----:B------:R-:W-:Y:S01]  /*0ef0*/  @!P2 IMAD.IADD R12, R12, 0x1, -R21 ;  /* 0x000000010c0ca824 */ /* 0x000fe200078e0a15 */
[----:B------:R-:W-:Y:S01]  /*0f00*/  ISETP.GE.AND P2, PT, R16, RZ, PT ;  /* 0x000000ff1000720c */ /* 0x000fe20003f46270 */
[----:B------:R-:W-:Y:S01]  /*0f10*/  @!P1 IMAD.IADD R13, R13, 0x1, -R30 ;  /* 0x000000010d0d9824 */ /* 0x000fe200078e0a1e */
[----:B------:R-:W-:Y:S01]  /*0f20*/  ISETP.GE.AND P1, PT, R17, RZ, PT ;  /* 0x000000ff1100720c */ /* 0x000fe20003f26270 */
[----:B------:R-:W-:Y:S01]  /*0f30*/  @!P5 IMAD.MOV R4, RZ, RZ, -R4 ;  /* 0x000000ffff04d224 */ /* 0x000fe200078e0a04 */
[----:B------:R-:W-:Y:S01]  /*0f40*/  ISETP.GE.AND P5, PT, R79, RZ, PT ;  /* 0x000000ff4f00720c */ /* 0x000fe20003fa6270 */
[----:B------:R-:W-:Y:S01]  /*0f50*/  @!P0 IMAD.MOV R5, RZ, RZ, -R5 ;  /* 0x000000ffff058224 */ /* 0x000fe200078e0a05 */
[----:B------:R-:W-:Y:S01]  /*0f60*/  ISETP.GE.AND P0, PT, R20, RZ, PT ;  /* 0x000000ff1400720c */ /* 0x000fe20003f06270 */
[----:B------:R-:W-:Y:S01]  /*0f70*/  @!P6 IMAD.MOV R2, RZ, RZ, -R2 ;  /* 0x000000ffff02e224 */ /* 0x000fe200078e0a02 */
[----:B------:R-:W-:Y:S01]  /*0f80*/  ISETP.NE.AND P6, PT, R8, RZ, PT ;  /* 0x000000ff0800720c */ /* 0x000fe20003fc5270 */
[----:B------:R-:W-:Y:S01]  /*0f90*/  @!P3 IMAD.MOV R6, RZ, RZ, -R6 ;  /* 0x000000ffff06b224 */ /* 0x000fe200078e0a06 */
[----:B------:R-:W-:Y:S01]  /*0fa0*/  ISETP.NE.AND P3, PT, R9, RZ, PT ;  /* 0x000000ff0900720c */ /* 0x000fe20003f65270 */
[----:B------:R-:W-:Y:S01]  /*0fb0*/  @!P4 IMAD.MOV R11, RZ, RZ, -R11 ;  /* 0x000000ffff0bc224 */ /* 0x000fe200078e0a0b */
[----:B------:R-:W-:Y:S01]  /*0fc0*/  SHF.R.U32.HI R21, RZ, 0x5, R15 ;  /* 0x00000005ff157819 */ /* 0x000fe2000001160f */
[----:B------:R-:W-:Y:S01]  /*0fd0*/  @!P2 IMAD.MOV R10, RZ, RZ, -R10 ;  /* 0x000000ffff0aa224 */ /* 0x000fe200078e0a0a */
[C---:B------:R-:W-:Y:S01]  /*0fe0*/  SEL R2, R3.reuse, R2, !P3 ;  /* 0x0000000203027207 */ /* 0x040fe20005800000 */
[----:B------:R-:W-:Y:S01]  /*0ff0*/  @!P1 IMAD.MOV R7, RZ, RZ, -R7 ;  /* 0x000000ffff079224 */ /* 0x000fe200078e0a07 */
[C---:B------:R-:W-:Y:S01]  /*1000*/  SEL R4, R3.reuse, R4, !P3 ;  /* 0x0000000403047207 */ /* 0x040fe20005800000 */
[----:B------:R-:W-:Y:S01]  /*1010*/  @!P5 IMAD.MOV R12, RZ, RZ, -R12 ;  /* 0x000000ffff0cd224 */ /* 0x000fe200078e0a0c */
[C---:B------:R-:W-:Y:S01]  /*1020*/  SEL R5, R3.reuse, R5, !P3 ;  /* 0x0000000503057207 */ /* 0x040fe20005800000 */
[----:B------:R-:W-:Y:S01]  /*1030*/  IMAD R2, R2, UR4, RZ ;  /* 0x0000000402027c24 */ /* 0x000fe2000f8e02ff */
[C---:B------:R-:W-:Y:S01]  /*1040*/  SEL R6, R3.reuse, R6, !P3 ;  /* 0x0000000603067207 */ /* 0x040fe20005800000 */
[----:B------:R-:W-:Y:S01]  /*1050*/  IMAD R4, R4, UR4, RZ ;  /* 0x0000000404047c24 */ /* 0x000fe2000f8e02ff */
[C---:B------:R-:W-:Y:S01]  /*1060*/  SEL R7, R3.reuse, R7, !P3 ;  /* 0x0000000703077207 */ /* 0x040fe20005800000 */
[----:B------:R-:W-:Y:S01]  /*1070*/  @!P0 IMAD.MOV R13, RZ, RZ, -R13 ;  /* 0x000000ffff0d8224 */ /* 0x000fe200078e0a0d */
[----:B------:R-:W-:Y:S01]  /*1080*/  SEL R10, R3, R10, !P3 ;  /* 0x0000000a030a7207 */ /* 0x000fe20005800000 */
[----:B------:R-:W-:Y:S01]  /*1090*/  IMAD R5, R5, UR4, RZ ;  /* 0x0000000405057c24 */ /* 0x000fe2000f8e02ff */
[C---:B------:R-:W-:Y:S01]  /*10a0*/  SEL R11, R3.reuse, R11, !P3 ;  /* 0x0000000b030b7207 */ /* 0x040fe20005800000 */
[----:B------:R-:W-:Y:S01]  /*10b0*/  IMAD R6, R6, UR4, RZ ;  /* 0x0000000406067c24 */ /* 0x000fe2000f8e02ff */
[----:B------:R-:W-:Y:S01]  /*10c0*/  SEL R3, R3, R12, !P3 ;  /* 0x0000000c03037207 */ /* 0x000fe20005800000 */
[----:B------:R-:W-:Y:S01]  /*10d0*/  IMAD R7, R7, UR4, RZ ;  /* 0x0000000407077c24 */ /* 0x000fe2000f8e02ff */
[----:B------:R-:W-:Y:S01]  /*10e0*/  SHF.R.S32.HI R37, RZ, 0x1f, R2 ;  /* 0x0000001fff257819 */ /* 0x000fe20000011402 */
[----:B------:R-:W-:Y:S01]  /*10f0*/  IMAD R10, R10, UR4, RZ ;  /* 0x000000040a0a7c24 */ /* 0x000fe2000f8e02ff */
[----:B------:R-:W-:Y:S01]  /*1100*/  IADD3 R22, P0, R2, UR10, RZ ;  /* 0x0000000a02167c10 */ /* 0x000fe2000ff1e0ff */
[----:B------:R-:W-:Y:S01]  /*1110*/  IMAD R3, R3, UR4, RZ ;  /* 0x0000000403037c24 */ /* 0x000fe2000f8e02ff */
[----:B------:R-:W-:Y:S01]  /*1120*/  @!P6 LOP3.LUT R13, RZ, R8, RZ, 0x33, !PT ;  /* 0x00000008ff0de212 */ /* 0x000fe200078e33ff */
[----:B------:R-:W-:Y:S01]  /*1130*/  IMAD.SHL.U32 R2, R15, 0x8, RZ ;  /* 0x000000080f027824 */ /* 0x000fe200078e00ff */
[----:B------:R-:W-:Y:S01]  /*1140*/  SHF.R.S32.HI R39, RZ, 0x1f, R4 ;  /* 0x0000001fff277819 */ /* 0x000fe20000011404 */
[----:B------:R-:W-:Y:S01]  /*1150*/  IMAD R11, R11, UR4, RZ ;  /* 0x000000040b0b7c24 */ /* 0x000fe2000f8e02ff */
[----:B------:R-:W-:Y:S01]  /*1160*/  IADD3 R23, P6, R4, UR10, RZ ;  /* 0x0000000a04177c10 */ /* 0x000fe2000ffde0ff */
[----:B------:R-:W-:Y:S01]  /*1170*/  IMAD R13, R13, UR6, RZ ;  /* 0x000000060d0d7c24 */ /* 0x000fe2000f8e02ff */
[----:B------:R-:W-:Y:S01]  /*1180*/  IADD3.X R37, R37, UR11, RZ, P0, !PT ;  /* 0x0000000b25257c10 */ /* 0x000fe200087fe4ff */
[----:B------:R-:W-:Y:S01]  /*1190*/  USHF.R.U32.HI UR4, URZ, 0x4, UR12 ;  /* 0x000000043f047899 */ /* 0x000fe2000801160c */
[----:B------:R-:W-:Y:S01]  /*11a0*/  SHF.R.S32.HI R4, RZ, 0x7, R15 ;  /* 0x00000007ff047819 */ /* 0x000fe2000001140f */
[----:B------:R-:W-:Y:S01]  /*11b0*/  IMAD R63, R63, R65, RZ ;  /* 0x000000413f3f7224 */ /* 0x000fe200078e02ff */
[----:B------:R-:W-:Y:S01]  /*11c0*/  SHF.R.S32.HI R46, RZ, 0x1f, R3 ;  /* 0x0000001fff2e7819 */ /* 0x000fe20000011403 */
[----:B------:R-:W-:Y:S01]  /*11d0*/  USGXT.U32 UR4, UR4, 0xe ;  /* 0x0000000e0404789a */ /* 0x000fe20008000000 */
[----:B------:R-:W-:Y:S01]  /*11e0*/  IADD3 R38, P0, R3, UR10, RZ ;  /* 0x0000000a03267c10 */ /* 0x000fe2000ff1e0ff */
[----:B------:R-:W-:Y:S01]  /*11f0*/  IMAD.SHL.U32 R64, R65, 0x40, RZ ;  /* 0x0000004041407824 */ /* 0x000fe200078e00ff */
[----:B------:R-:W-:-:S02]  /*1200*/  LOP3.LUT R3, R2, 0x30, RZ, 0xc0, !PT ;  /* 0x0000003002037812 */ /* 0x000fc400078ec0ff */
[----:B------:R-:W-:Y:S02]  /*1210*/  CS2R R30, SRZ ;  /* 0x00000000001e7805 */ /* 0x000fe4000001ff00 */
[----:B------:R-:W-:Y:S01]  /*1220*/  SGXT R2, R4, 0x1 ;  /* 0x000000010402781a */ /* 0x000fe20000000200 */
[----:B------:R-:W-:Y:S01]  /*1230*/  IMAD R65, R0, R65, RZ ;  /* 0x0000004100417224 */ /* 0x000fe200078e02ff */
[----:B------:R-:W-:Y:S01]  /*1240*/  IADD3.X R39, R39, UR11, RZ, P6, !PT ;  /* 0x0000000b27277c10 */ /* 0x000fe2000b7fe4ff */
[----:B------:R-:W-:Y:S01]  /*1250*/  IMAD R3, R14, 0x40, R3 ;  /* 0x000000400e037824 */ /* 0x000fe200078e0203 */
[----:B------:R-:W-:Y:S02]  /*1260*/  LOP3.LUT R2, R2, 0x90, RZ, 0xc0, !PT ;  /* 0x0000009002027812 */ /* 0x000fe400078ec0ff */
[----:B------:R-:W-:Y:S02]  /*1270*/  SHF.R.S32.HI R41, RZ, 0x1f, R5 ;  /* 0x0000001fff297819 */ /* 0x000fe40000011405 */
[----:B------:R-:W-:-:S02]  /*1280*/  IADD3 R32, P5, R5, UR10, RZ ;  /* 0x0000000a05207c10 */ /* 0x000fc4000ffbe0ff */
[----:B------:R-:W-:Y:S02]  /*1290*/  SHF.R.S32.HI R42, RZ, 0x1f, R6 ;  /* 0x0000001fff2a7819 */ /* 0x000fe40000011406 */
[----:B------:R-:W-:Y:S02]  /*12a0*/  IADD3 R33, P4, R6, UR10, RZ ;  /* 0x0000000a06217c10 */ /* 0x000fe4000ff9e0ff */
[----:B------:R-:W-:Y:S02]  /*12b0*/  SHF.R.S32.HI R43, RZ, 0x1f, R7 ;  /* 0x0000001fff2b7819 */ /* 0x000fe40000011407 */
[----:B------:R-:W-:Y:S02]  /*12c0*/  IADD3 R34, P3, R7, UR10, RZ ;  /* 0x0000000a07227c10 */ /* 0x000fe4000ff7e0ff */
[----:B------:R-:W-:Y:S02]  /*12d0*/  SHF.R.S32.HI R44, RZ, 0x1f, R10 ;  /* 0x0000001fff2c7819 */ /* 0x000fe4000001140a */
[----:B------:R-:W-:-:S02]  /*12e0*/  IADD3 R35, P2, R10, UR10, RZ ;  /* 0x0000000a0a237c10 */ /* 0x000fc4000ff5e0ff */
[----:B------:R-:W-:Y:S02]  /*12f0*/  SHF.R.S32.HI R45, RZ, 0x1f, R11 ;  /* 0x0000001fff2d7819 */ /* 0x000fe4000001140b */
[----:B------:R-:W-:Y:S02]  /*1300*/  IADD3 R36, P1, R11, UR10, RZ ;  /* 0x0000000a0b247c10 */ /* 0x000fe4000ff3e0ff */
[----:B------:R-:W-:Y:S01]  /*1310*/  IADD3 R40, P6, R13, UR8, RZ ;  /* 0x000000080d287c10 */ /* 0x000fe2000ffde0ff */
[----:B------:R-:W-:Y:S01]  /*1320*/  UMOV UR8, 0xfffffffe ;  /* 0xfffffffe00087882 */ /* 0x000fe20000000000 */
[----:B------:R-:W-:Y:S02]  /*1330*/  LOP3.LUT R67, R3, R0, RZ, 0xfc, !PT ;  /* 0x0000000003437212 */ /* 0x000fe400078efcff */
[----:B------:R-:W-:Y:S02]  /*1340*/  LOP3.LUT R73, R2, 0x7f, R15, 0x78, !PT ;  /* 0x0000007f02497812 */ /* 0x000fe400078e780f */
[----:B------:R-:W-:-:S02]  /*1350*/  IADD3.X R41, R41, UR11, RZ, P5, !PT ;  /* 0x0000000b29297c10 */ /* 0x000fc4000affe4ff */
[----:B------:R-:W-:Y:S02]  /*1360*/  IADD3.X R42, R42, UR11, RZ, P4, !PT ;  /* 0x0000000b2a2a7c10 */ /* 0x000fe4000a7fe4ff */
[----:B------:R-:W-:Y:S02]  /*1370*/  IADD3.X R43, R43, UR11, RZ, P3, !PT ;  /* 0x0000000b2b2b7c10 */ /* 0x000fe40009ffe4ff */
[----:B------:R-:W-:Y:S02]  /*1380*/  IADD3.X R44, R44, UR11, RZ, P2, !PT ;  /* 0x0000000b2c2c7c10 */ /* 0x000fe400097fe4ff */
[----:B------:R-:W-:Y:S02]  /*1390*/  IADD3.X R45, R45, UR11, RZ, P1, !PT ;  /* 0x0000000b2d2d7c10 */ /* 0x000fe40008ffe4ff */
[----:B------:R-:W-:Y:S02]  /*13a0*/  IADD3.X R46, R46, UR11, RZ, P0, !PT ;  /* 0x0000000b2e2e7c10 */ /* 0x000fe400087fe4ff */
[----:B------:R-:W-:Y:S01]  /*13b0*/  LEA.HI.X.SX32 R47, R13, UR9, 0x1, P6 ;  /* 0x000000090d2f7c11 */ /* 0x000fe2000b0f0eff */
[----:B------:R-:W-:Y:S01]  /*13c0*/  UMOV UR9, 0x7fffffdf ;  /* 0x7fffffdf00097882 */ /* 0x000fe20000000000 */
[----:B------:R-:W-:Y:S01]  /*13d0*/  SHF.R.S32.HI R66, RZ, 0x6, R66 ;  /* 0x00000006ff427819 */ /* 0x000fe20000011442 */
[----:B------:R-:W-:Y:S01]  /*13e0*/  UIADD3.64 UR8, UR4, -UR8, URZ ;  /* 0x8000000804087297 */ /* 0x000fe2000fffe03f */
[----:B------:R-:W-:-:S02]  /*13f0*/  LOP3.LUT R72, R67, 0x10, RZ, 0x3c, !PT ;  /* 0x0000001043487812 */ /* 0x000fc400078e3cff */
[C---:B------:R-:W-:Y:S02]  /*1400*/  LOP3.LUT R71, R67.reuse, 0x20, RZ, 0x3c, !PT ;  /* 0x0000002043477812 */ /* 0x040fe400078e3cff */
[----:B------:R-:W-:Y:S02]  /*1410*/  LOP3.LUT R70, R67, 0x30, RZ, 0x3c, !PT ;  /* 0x0000003043467812 */ /* 0x000fe400078e3cff */
[----:B------:R-:W-:-:S07]  /*1420*/  LOP3.LUT R69, R73, 0x20, RZ, 0x3c, !PT ;  /* 0x0000002049457812 */ /* 0x000fce00078e3cff */
.L_x_2:
[C---:B------:R-:W-:Y:S02]  /*1430*/  ISETP.GE.AND P0, PT, R0.reuse, UR13, PT ;  /* 0x0000000d00007c0c */ /* 0x040fe4000bf06270 */
[C---:B------:R-:W-:Y:S02]  /*1440*/  IADD3 R4, P1, R65.reuse, R40, RZ ;  /* 0x0000002841047210 */ /* 0x040fe40007f3e0ff */
[----:B------:R-:W-:Y:S02]  /*1450*/  LOP3.LUT R2, R0, 0x4, RZ, 0xfc, !PT ;  /* 0x0000000400027812 */ /* 0x000fe400078efcff */
[----:B------:R-:W-:Y:S02]  /*1460*/  PRMT R78, RZ, 0x7610, R78 ;  /* 0x00007610ff4e7816 */ /* 0x000fe4000000004e */
[----:B------:R-:W-:Y:S02]  /*1470*/  LEA.HI.X.SX32 R5, R65, R47, 0x1, P1 ;  /* 0x0000002f41057211 */ /* 0x000fe400008f0eff */
[----:B------:R-:W-:-:S03]  /*1480*/  ISETP.GE.AND P1, PT, R2, UR13, PT ;  /* 0x0000000d02007c0c */ /* 0x000fc6000bf26270 */
[----:B------:R0:W2:Y:S01]  /*1490*/  @!P0 LDG.E.U8 R78, desc[UR16][R4.64] ;  /* 0x00000010044e8981 */ /* 0x0000a2000c1e1100 */
[----:B------:R-:W-:Y:S02]  /*14a0*/  IADD3 R2, P0, R56, R40, RZ ;  /* 0x0000002838027210 */ /* 0x000fe40007f1e0ff */
[----:B------:R-:W-:Y:S02]  /*14b0*/  LOP3.LUT R6, R0, 0x8, RZ, 0xfc, !PT ;  /* 0x0000000800067812 */ /* 0x000fe400078efcff */
[----:B------:R-:W-:Y:S02]  /*14c0*/  PRMT R76, RZ, 0x7610, R76 ;  /* 0x00007610ff4c7816 */ /* 0x000fe4000000004c */
[----:B------:R-:W-:Y:S02]  /*14d0*/  LEA.HI.X.SX32 R3, R56, R47, 0x1, P0 ;  /* 0x0000002f38037211 */ /* 0x000fe400000f0eff */
[----:B------:R-:W-:Y:S02]  /*14e0*/  LOP3.LUT R8, R0, 0x10, RZ, 0xfc, !PT ;  /* 0x0000001000087812 */ /* 0x000fe400078efcff */
[----:B------:R-:W-:Y:S01]  /*14f0*/  ISETP.GE.AND P4, PT, R6, UR13, PT ;  /* 0x0000000d06007c0c */ /* 0x000fe2000bf86270 */
[----:B------:R1:W3:Y:S01]  /*1500*/  @!P1 LDG.E.U8 R76, desc[UR16][R2.64] ;  /* 0x00000010024c9981 */ /* 0x0002e2000c1e1100 */
[----:B------:R-:W-:-:S02]  /*1510*/  LEA.HI R7, R15, 0xc, RZ, 0x1a ;  /* 0x0000000c0f077811 */ /* 0x000fc400078fd0ff */
[----:B------:R-:W-:Y:S02]  /*1520*/  ISETP.GE.AND P0, PT, R8, UR13, PT ;  /* 0x0000000d08007c0c */ /* 0x000fe4000bf06270 */
[----:B------:R-:W-:Y:S02]  /*1530*/  IADD3 R8, P5, R54, R40, RZ ;  /* 0x0000002836087210 */ /* 0x000fe40007fbe0ff */
[----:B0-----:R-:W-:Y:S02]  /*1540*/  LOP3.LUT R4, R0, 0x18, RZ, 0xfc, !PT ;  /* 0x0000001800047812 */ /* 0x001fe400078efcff */
[----:B------:R-:W-:Y:S02]  /*1550*/  ISETP.GE.AND P3, PT, R7, UR13, PT ;  /* 0x0000000d07007c0c */ /* 0x000fe4000bf66270 */
[----:B-1----:R-:W-:Y:S02]  /*1560*/  LEA.HI R2, R15, 0x1c, RZ, 0x1a ;  /* 0x0000001c0f027811 */ /* 0x002fe400078fd0ff */
[----:B------:R-:W-:-:S02]  /*1570*/  PRMT R74, RZ, 0x7610, R74 ;  /* 0x00007610ff4a7816 */ /* 0x000fc4000000004a */
[----:B------:R-:W-:Y:S02]  /*1580*/  LEA.HI.X.SX32 R9, R54, R47, 0x1, P5 ;  /* 0x0000002f36097211 */ /* 0x000fe400028f0eff */
[----:B------:R-:W-:Y:S02]  /*1590*/  ISETP.GE.AND P1, PT, R4, UR13, PT ;  /* 0x0000000d04007c0c */ /* 0x000fe4000bf26270 */
[----:B------:R-:W-:Y:S01]  /*15a0*/  ISETP.GE.AND P6, PT, R2, UR13, PT ;  /* 0x0000000d02007c0c */ /* 0x000fe2000bfc6270 */
[----:B------:R0:W4:Y:S01]  /*15b0*/  @!P4 LDG.E.U8 R74, desc[UR16][R8.64] ;  /* 0x00000010084ac981 */ /* 0x000122000c1e1100 */
[----:B------:R-:W-:Y:S02]  /*15c0*/  IADD3 R2, P5, R50, R40, RZ ;  /* 0x0000002832027210 */ /* 0x000fe40007fbe0ff */
[C---:B------:R-:W-:Y:S02]  /*15d0*/  LOP3.LUT R4, R0.reuse, 0x20, RZ, 0xfc, !PT ;  /* 0x0000002000047812 */ /* 0x040fe400078efcff */
[----:B------:R-:W-:-:S02]  /*15e0*/  LOP3.LUT R6, R0, 0x14, RZ, 0xfc, !PT ;  /* 0x0000001400067812 */ /* 0x000fc400078efcff */
[----:B------:R-:W-:Y:S02]  /*15f0*/  PRMT R80, RZ, 0x7610, R80 ;  /* 0x00007610ff507816 */ /* 0x000fe40000000050 */
[----:B------:R-:W-:Y:S02]  /*1600*/  LEA.HI.X.SX32 R3, R50, R47, 0x1, P5 ;  /* 0x0000002f32037211 */ /* 0x000fe400028f0eff */
[----:B------:R-:W-:Y:S02]  /*1610*/  ISETP.GE.AND P4, PT, R4, UR13, PT ;  /* 0x0000000d04007c0c */ /* 0x000fe4000bf86270 */
[----:B------:R-:W-:Y:S01]  /*1620*/  ISETP.GE.AND P2, PT, R6, UR13, PT ;  /* 0x0000000d06007c0c */ /* 0x000fe2000bf46270 */
[----:B------:R1:W5:Y:S01]  /*1630*/  @!P3 LDG.E.U8 R80, desc[UR16][R2.64] ;  /* 0x000000100250b981 */ /* 0x000362000c1e1100 */
[----:B------:R-:W-:Y:S02]  /*1640*/  IADD3 R4, P5, R53, R40, RZ ;  /* 0x0000002835047210 */ /* 0x000fe40007fbe0ff */
[----:B------:R-:W-:-:S02]  /*1650*/  LOP3.LUT R6, R0, 0x24, RZ, 0xfc, !PT ;  /* 0x0000002400067812 */ /* 0x000fc400078efcff */
[----:B------:R-:W-:Y:S02]  /*1660*/  PRMT R75, RZ, 0x7610, R75 ;  /* 0x00007610ff4b7816 */ /* 0x000fe4000000004b */
[-C--:B------:R-:W-:Y:S02]  /*1670*/  LEA.HI.X.SX32 R5, R53, R47.reuse, 0x1, P5 ;  /* 0x0000002f35057211 */ /* 0x080fe400028f0eff */
[----:B------:R-:W-:Y:S02]  /*1680*/  ISETP.GE.AND P3, PT, R6, UR13, PT ;  /* 0x0000000d06007c0c */ /* 0x000fe4000bf66270 */
[----:B------:R-:W-:Y:S01]  /*1690*/  IADD3 R6, P5, R52, R40, RZ ;  /* 0x0000002834067210 */ /* 0x000fe20007fbe0ff */
[----:B------:R-:W5:Y:S01]  /*16a0*/  @!P0 LDG.E.U8 R75, desc[UR16][R4.64] ;  /* 0x00000010044b8981 */ /* 0x000f62000c1e1100 */
[----:B0-----:R-:W-:Y:S02]  /*16b0*/  LOP3.LUT R8, R0, 0x28, RZ, 0xfc, !PT ;  /* 0x0000002800087812 */ /* 0x001fe400078efcff */
[----:B------:R-:W-:-:S02]  /*16c0*/  LEA.HI.X.SX32 R7, R52, R47, 0x1, P5 ;  /* 0x0000002f34077211 */ /* 0x000fc400028f0eff */
[----:B------:R-:W-:Y:S02]  /*16d0*/  ISETP.GE.AND P0, PT, R8, UR13, PT ;  /* 0x0000000d08007c0c */ /* 0x000fe4000bf06270 */
[CC--:B------:R-:W-:Y:S02]  /*16e0*/  IADD3 R8, P5, R51.reuse, R40.reuse, RZ ;  /* 0x0000002833087210 */ /* 0x0c0fe40007fbe0ff */
[----:B------:R-:W-:Y:S02]  /*16f0*/  PRMT R77, RZ, 0x7610, R77 ;  /* 0x00007610ff4d7816 */ /* 0x000fe4000000004d */
[-C--:B------:R-:W-:Y:S02]  /*1700*/  LEA.HI.X.SX32 R9, R51, R47.reuse, 0x1, P5 ;  /* 0x0000002f33097211 */ /* 0x080fe400028f0eff */
[C---:B------:R-:W-:Y:S02]  /*1710*/  IADD3 R10, P5, R48.reuse, R40, RZ ;  /* 0x00000028300a7210 */ /* 0x040fe40007fbe0ff */
[----:B-1----:R-:W-:Y:S01]  /*1720*/  LEA.HI R2, R15, 0x2c, RZ, 0x1a ;  /* 0x0000002c0f027811 */ /* 0x002fe200078fd0ff */
[----:B------:R0:W5:Y:S01]  /*1730*/  @!P2 LDG.E.U8 R77, desc[UR16][R6.64] ;  /* 0x00000010064da981 */ /* 0x000162000c1e1100 */
[----:B------:R-:W-:-:S02]  /*1740*/  LEA.HI.X.SX32 R11, R48, R47, 0x1, P5 ;  /* 0x0000002f300b7211 */ /* 0x000fc400028f0eff */
[----:B------:R-:W-:Y:S02]  /*1750*/  PRMT R85, RZ, 0x7610, R85 ;  /* 0x00007610ff557816 */ /* 0x000fe40000000055 */
[----:B------:R-:W-:Y:S02]  /*1760*/  ISETP.GE.AND P2, PT, R2, UR13, PT ;  /* 0x0000000d02007c0c */ /* 0x000fe4000bf46270 */
[CC--:B0-----:R-:W-:Y:S02]  /*1770*/  IADD3 R6, P5, R63.reuse, R40.reuse, RZ ;  /* 0x000000283f067210 */ /* 0x0c1fe40007fbe0ff */
[----:B------:R0:W5:Y:S01]  /*1780*/  @!P1 LDG.E.U8 R85, desc[UR16][R8.64] ;  /* 0x0000001008559981 */ /* 0x000162000c1e1100 */
[----:B------:R-:W-:Y:S02]  /*1790*/  LOP3.LUT R2, R0, 0x30, RZ, 0xfc, !PT ;  /* 0x0000003000027812 */ /* 0x000fe400078efcff */
[----:B------:R-:W-:Y:S02]  /*17a0*/  LEA.HI.X.SX32 R7, R63, R47, 0x1, P5 ;  /* 0x0000002f3f077211 */ /* 0x000fe400028f0eff */
[----:B------:R-:W-:-:S02]  /*17b0*/  IADD3 R12, P5, R62, R40, RZ ;  /* 0x000000283e0c7210 */ /* 0x000fc40007fbe0ff */
[----:B------:R-:W-:Y:S02]  /*17c0*/  PRMT R87, RZ, 0x7610, R87 ;  /* 0x00007610ff577816 */ /* 0x000fe40000000057 */
[----:B------:R-:W-:Y:S02]  /*17d0*/  ISETP.GE.AND P1, PT, R2, UR13, PT ;  /* 0x0000000d02007c0c */ /* 0x000fe4000bf26270 */
[----:B------:R-:W-:Y:S02]  /*17e0*/  PRMT R86, RZ, 0x7610, R86 ;  /* 0x00007610ff567816 */ /* 0x000fe40000000056 */
[----:B------:R-:W-:Y:S01]  /*17f0*/  LOP3.LUT R2, R0, 0x34, RZ, 0xfc, !PT ;  /* 0x0000003400027812 */ /* 0x000fe200078efcff */
[----:B------:R-:W5:Y:S01]  /*1800*/  @!P6 LDG.E.U8 R87, desc[UR16][R10.64] ;  /* 0x000000100a57e981 */ /* 0x000f62000c1e1100 */
[----:B------:R-:W-:Y:S02]  /*1810*/  LEA.HI.X.SX32 R13, R62, R47, 0x1, P5 ;  /* 0x0000002f3e0d7211 */ /* 0x000fe400028f0eff */
[----:B------:R-:W-:-:S02]  /*1820*/  PRMT R84, RZ, 0x7610, R84 ;  /* 0x00007610ff547816 */ /* 0x000fc40000000054 */
[----:B------:R-:W-:Y:S01]  /*1830*/  ISETP.GE.AND P6, PT, R2, UR13, PT ;  /* 0x0000000d02007c0c */ /* 0x000fe2000bfc6270 */
[----:B------:R-:W5:Y:S01]  /*1840*/  @!P3 LDG.E.U8 R86, desc[UR16][R12.64] ;  /* 0x000000100c56b981 */ /* 0x000f62000c1e1100 */
[----:B------:R-:W-:Y:S02]  /*1850*/  LOP3.LUT R2, R0, 0x38, RZ, 0xfc, !PT ;  /* 0x0000003800027812 */ /* 0x000fe400078efcff */
[-C--:B0-----:R-:W-:Y:S01]  /*1860*/  IADD3 R8, P3, R59, R40.reuse, RZ ;  /* 0x000000283b087210 */ /* 0x081fe20007f7e0ff */
[----:B------:R0:W5:Y:S01]  /*1870*/  @!P4 LDG.E.U8 R84, desc[UR16][R6.64] ;  /* 0x000000100654c981 */ /* 0x000162000c1e1100 */
[----:B------:R-:W-:Y:S02]  /*1880*/  ISETP.GE.AND P4, PT, R2, UR13, PT ;  /* 0x0000000d02007c0c */ /* 0x000fe4000bf86270 */
[----:B------:R-:W-:Y:S02]  /*1890*/  PRMT R90, RZ, 0x7610, R90 ;  /* 0x00007610ff5a7816 */ /* 0x000fe4000000005a */
[----:B------:R-:W-:-:S02]  /*18a0*/  IADD3 R2, P5, R61, R40, RZ ;  /* 0x000000283d027210 */ /* 0x000fc40007fbe0ff */
[-C--:B------:R-:W-:Y:S02]  /*18b0*/  LEA.HI.X.SX32 R9, R59, R47.reuse, 0x1, P3 ;  /* 0x0000002f3b097211 */ /* 0x080fe400018f0eff */
[----:B------:R-:W-:Y:S02]  /*18c0*/  LEA.HI.X.SX32 R3, R61, R47, 0x1, P5 ;  /* 0x0000002f3d037211 */ /* 0x000fe400028f0eff */
[-C--:B------:R-:W-:Y:S01]  /*18d0*/  IADD3 R4, P5, R60, R40.reuse, RZ ;  /* 0x000000283c047210 */ /* 0x080fe20007fbe0ff */
[----:B------:R-:W5:Y:S01]  /*18e0*/  @!P2 LDG.E.U8 R90, desc[UR16][R8.64] ;  /* 0x00000010085aa981 */ /* 0x000f62000c1e1100 */
[----:B0-----:R-:W-:Y:S02]  /*18f0*/  IADD3 R6, P2, R57, R40, RZ ;  /* 0x0000002839067210 */ /* 0x001fe40007f5e0ff */
[----:B------:R-:W-:Y:S02]  /*1900*/  LEA.HI R11, R15, 0x3c, RZ, 0x1a ;  /* 0x0000003c0f0b7811 */ /* 0x000fe400078fd0ff */
[----:B------:R-:W-:-:S02]  /*1910*/  PRMT R88, RZ, 0x7610, R88 ;  /* 0x00007610ff587816 */ /* 0x000fc40000000058 */
[----:B------:R-:W-:Y:S02]  /*1920*/  PRMT R89, RZ, 0x7610, R89 ;  /* 0x00007610ff597816 */ /* 0x000fe40000000059 */
[-C--:B------:R-:W-:Y:S02]  /*1930*/  LEA.HI.X.SX32 R5, R60, R47.reuse, 0x1, P5 ;  /* 0x0000002f3c057211 */ /* 0x080fe400028f0eff */
[----:B------:R-:W-:Y:S01]  /*1940*/  LEA.HI.X.SX32 R7, R57, R47, 0x1, P2 ;  /* 0x0000002f39077211 */ /* 0x000fe200010f0eff */
[----:B------:R0:W5:Y:S01]  /*1950*/  @!P0 LDG.E.U8 R88, desc[UR16][R2.64] ;  /* 0x0000001002588981 */ /* 0x000162000c1e1100 */
[----:B------:R-:W-:Y:S02]  /*1960*/  ISETP.GE.AND P2, PT, R11, UR13, PT ;  /* 0x0000000d0b007c0c */ /* 0x000fe4000bf46270 */
[----:B------:R-:W-:Y:S01]  /*1970*/  IADD3 R10, P0, R58, R40, RZ ;  /* 0x000000283a0a7210 */ /* 0x000fe20007f1e0ff */
[----:B------:R1:W5:Y:S01]  /*1980*/  @!P1 LDG.E.U8 R89, desc[UR16][R4.64] ;  /* 0x0000001004599981 */ /* 0x000362000c1e1100 */
[----:B------:R-:W-:-:S02]  /*1990*/  PRMT R13, RZ, 0x7610, R13 ;  /* 0x00007610ff0d7816 */ /* 0x000fc4000000000d */
[----:B------:R-:W-:Y:S02]  /*19a0*/  PRMT R91, RZ, 0x7610, R91 ;  /* 0x00007610ff5b7816 */ /* 0x000fe4000000005b */
[C---:B0-----:R-:W-:Y:S02]  /*19b0*/  IADD3 R2, P1, R55.reuse, R40, RZ ;  /* 0x0000002837027210 */ /* 0x041fe40007f3e0ff */
[----:B------:R0:W5:Y:S01]  /*19c0*/  @!P6 LDG.E.U8 R13, desc[UR16][R6.64] ;  /* 0x00000010060de981 */ /* 0x000162000c1e1100 */
[----:B------:R-:W-:Y:S02]  /*19d0*/  PRMT R9, RZ, 0x7610, R9 ;  /* 0x00007610ff097816 */ /* 0x000fe40000000009 */
[-C--:B------:R-:W-:Y:S02]  /*19e0*/  LEA.HI.X.SX32 R11, R58, R47.reuse, 0x1, P0 ;  /* 0x0000002f3a0b7211 */ /* 0x080fe400000f0eff */
[----:B------:R-:W-:-:S03]  /*19f0*/  LEA.HI.X.SX32 R3, R55, R47, 0x1, P1 ;  /* 0x0000002f37037211 */ /* 0x000fc600008f0eff */
[----:B------:R-:W5:Y:S01]  /*1a00*/  @!P4 LDG.E.U8 R91, desc[UR16][R10.64] ;  /* 0x000000100a5bc981 */ /* 0x000f62000c1e1100 */
[----:B------:R-:W-:-:S03]  /*1a10*/  IADD3 RZ, P1, R49, R36, RZ ;  /* 0x0000002431ff7210 */ /* 0x000fc60007f3e0ff */
[----:B------:R0:W5:Y:S01]  /*1a20*/  @!P2 LDG.E.U8 R9, desc[UR16][R2.64] ;  /* 0x000000100209a981 */ /* 0x000162000c1e1100 */
[----:B------:R-:W-:Y:S01]  /*1a30*/  BAR.SYNC.DEFER_BLOCKING 0x0 ;  /* 0x0000000000007b1d */ /* 0x000fe20000010000 */
[----:B-1----:R-:W-:Y:S01]  /*1a40*/  IMAD.X R5, R68, 0x1, R45, P1 ;  /* 0x0000000144057824 */ /* 0x002fe200008e062d */
[----:B------:R-:W-:Y:S02]  /*1a50*/  IADD3 RZ, P1, R49, R35, RZ ;  /* 0x0000002331ff7210 */ /* 0x000fe40007f3e0ff */
[----:B------:R-:W-:-:S03]  /*1a60*/  ISETP.GE.AND P0, PT, R14, UR13, PT ;  /* 0x0000000d0e007c0c */ /* 0x000fc6000bf06270 */
[----:B0-----:R-:W-:Y:S01]  /*1a70*/  IMAD.X R7, R68, 0x1, R44, P1 ;  /* 0x0000000144077824 */ /* 0x001fe200008e062c */
[C---:B------:R-:W-:Y:S01]  /*1a80*/  IADD3 RZ, P1, R49.reuse, R34, RZ ;  /* 0x0000002231ff7210 */ /* 0x040fe20007f3e0ff */
[----:B------:R-:W-:Y:S01]  /*1a90*/  IMAD.IADD R4, R49, 0x1, R36 ;  /* 0x0000000131047824 */ /* 0x000fe200078e0224 */
[----:B------:R-:W-:-:S03]  /*1aa0*/  PRMT R12, RZ, 0x7610, R12 ;  /* 0x00007610ff0c7816 */ /* 0x000fc6000000000c */
[----:B------:R-:W-:Y:S01]  /*1ab0*/  IMAD.X R3, R68, 0x1, R43, P1 ;  /* 0x0000000144037824 */ /* 0x000fe200008e062b */
[C---:B------:R-:W-:Y:S01]  /*1ac0*/  IADD3 RZ, P1, R49.reuse, R33, RZ ;  /* 0x0000002131ff7210 */ /* 0x040fe20007f3e0ff */
[C---:B------:R-:W-:Y:S01]  /*1ad0*/  IMAD.IADD R6, R49.reuse, 0x1, R35 ;  /* 0x0000000131067824 */ /* 0x040fe200078e0223 */
[----:B------:R-:W-:Y:S01]  /*1ae0*/  PRMT R10, RZ, 0x7610, R10 ;  /* 0x00007610ff0a7816 */ /* 0x000fe2000000000a */
[----:B------:R-:W-:Y:S01]  /*1af0*/  IMAD.IADD R2, R49, 0x1, R34 ;  /* 0x0000000131027824 */ /* 0x000fe200078e0222 */
[----:B------:R-:W-:Y:S01]  /*1b00*/  PRMT R92, RZ, 0x7610, R92 ;  /* 0x00007610ff5c7816 */ /* 0x000fe2000000005c */
[----:B------:R0:W5:Y:S01]  /*1b10*/  @!P0 LDG.E.U8 R12, desc[UR16][R4.64] ;  /* 0x00000010040c8981 */ /* 0x000162000c1e1100 */
[----:B------:R-:W-:-:S03]  /*1b20*/  PRMT R94, RZ, 0x7610, R94 ;  /* 0x00007610ff5e7816 */ /* 0x000fc6000000005e */
[----:B------:R1:W5:Y:S04]  /*1b30*/  @!P0 LDG.E.U8 R10, desc[UR16][R6.64] ;  /* 0x00000010060a8981 */ /* 0x000368000c1e1100 */
[----:B------:R1:W5:Y:S01]  /*1b40*/  @!P0 LDG.E.U8 R92, desc[UR16][R2.64] ;  /* 0x00000010025c8981 */ /* 0x000362000c1e1100 */
[----:B0-----:R-:W-:Y:S01]  /*1b50*/  IMAD.X R5, R68, 0x1, R42, P1 ;  /* 0x0000000144057824 */ /* 0x001fe200008e062a */
[C---:B------:R-:W-:Y:S01]  /*1b60*/  IADD3 RZ, P1, R49.reuse, R32, RZ ;  /* 0x0000002031ff7210 */ /* 0x040fe20007f3e0ff */
[----:B------:R-:W-:-:S04]  /*1b70*/  IMAD.IADD R4, R49, 0x1, R33 ;  /* 0x0000000131047824 */ /* 0x000fc800078e0221 */
[C---:B-1----:R-:W-:Y:S01]  /*1b80*/  IMAD.X R7, R68.reuse, 0x1, R41, P1 ;  /* 0x0000000144077824 */ /* 0x042fe200008e0629 */
[C---:B------:R-:W-:Y:S01]  /*1b90*/  IADD3 RZ, P1, R49.reuse, R23, RZ ;  /* 0x0000001731ff7210 */ /* 0x040fe20007f3e0ff */
[----:B------:R0:W5:Y:S04]  /*1ba0*/  @!P0 LDG.E.U8 R94, desc[UR16][R4.64] ;  /* 0x00000010045e8981 */ /* 0x000168000c1e1100 */
[----:B------:R-:W-:Y:S01]  /*1bb0*/  IMAD.X R3, R68, 0x1, R39, P1 ;  /* 0x0000000144037824 */ /* 0x000fe200008e0627 */
[----:B------:R-:W-:Y:S02]  /*1bc0*/  PRMT R96, RZ, 0x7610, R96 ;  /* 0x00007610ff607816 */ /* 0x000fe40000000060 */
[C---:B0-----:R-:W-:Y:S01]  /*1bd0*/  IADD3 R4, P1, R49.reuse, R38, RZ ;  /* 0x0000002631047210 */ /* 0x041fe20007f3e0ff */
[----:B------:R-:W-:-:S04]  /*1be0*/  IMAD.IADD R6, R49, 0x1, R32 ;  /* 0x0000000131067824 */ /* 0x000fc800078e0220 */
[----:B------:R-:W-:Y:S01]  /*1bf0*/  IMAD.X R5, R68, 0x1, R46, P1 ;  /* 0x0000000144057824 */ /* 0x000fe200008e062e */
[C---:B------:R-:W-:Y:S01]  /*1c00*/  IADD3 RZ, P1, R49.reuse, R22, RZ ;  /* 0x0000001631ff7210 */ /* 0x040fe20007f3e0ff */
[----:B------:R0:W5:Y:S01]  /*1c10*/  @!P0 LDG.E.U8 R96, desc[UR16][R6.64] ;  /* 0x0000001006608981 */ /* 0x000162000c1e1100 */
[----:B------:R-:W-:Y:S01]  /*1c20*/  PRMT R98, RZ, 0x7610, R98 ;  /* 0x00007610ff627816 */ /* 0x000fe20000000062 */
[C---:B------:R-:W-:Y:S01]  /*1c30*/  IMAD.IADD R2, R49.reuse, 0x1, R23 ;  /* 0x0000000131027824 */ /* 0x040fe200078e0217 */
[----:B------:R-:W-:Y:S02]  /*1c40*/  PRMT R8, RZ, 0x7610, R8 ;  /* 0x00007610ff087816 */ /* 0x000fe40000000008 */
[----:B------:R-:W-:Y:S02]  /*1c50*/  PRMT R100, RZ, 0x7610, R100 ;  /* 0x00007610ff647816 */ /* 0x000fe40000000064 */
[----:B------:R1:W5:Y:S01]  /*1c60*/  @!P0 LDG.E.U8 R98, desc[UR16][R2.64] ;  /* 0x0000001002628981 */ /* 0x000362000c1e1100 */
[----:B0-----:R-:W-:-:S03]  /*1c70*/  IMAD.IADD R6, R49, 0x1, R22 ;  /* 0x0000000131067824 */ /* 0x001fc600078e0216 */
[----:B------:R-:W5:Y:S01]  /*1c80*/  @!P0 LDG.E.U8 R8, desc[UR16][R4.64] ;  /* 0x0000001004088981 */ /* 0x000f62000c1e1100 */
[----:B------:R-:W-:-:S05]  /*1c90*/  IMAD.X R7, R68, 0x1, R37, P1 ;  /* 0x0000000144077824 */ /* 0x000fca00008e0625 */
[----:B------:R-:W5:Y:S04]  /*1ca0*/  @!P0 LDG.E.U8 R100, desc[UR16][R6.64] ;  /* 0x0000001006648981 */ /* 0x000f68000c1e1100 */
[----:B-1----:R-:W0:Y:S02]  /*1cb0*/  SHFL.IDX PT, R2, R21, RZ, 0x1f ;  /* 0x00001fff15027589 */ /* 0x002e2400000e0000 */
[----:B0-----:R-:W-:Y:S02]  /*1cc0*/  R2UR UR6, R2 ;  /* 0x00000000020672ca */ /* 0x001fe400000e0000 */
[----:B--2---:R0:W-:Y:S04]  /*1cd0*/  STS.U8 [R67+UR12], R78 ;  /* 0x0000004e43007988 */ /* 0x0041e8000800000c */
[----:B---3--:R0:W-:Y:S04]  /*1ce0*/  STS.U8 [R67+UR12+0x4], R76 ;  /* 0x0000044c43007988 */ /* 0x0081e8000800000c */
[----:B----4-:R0:W-:Y:S04]  /*1cf0*/  STS.U8 [R67+UR12+0x8], R74 ;  /* 0x0000084a43007988 */ /* 0x0101e8000800000c */
[----:B-----5:R0:W-:Y:S04]  /*1d00*/  STS.U8 [R67+UR12+0xc], R80 ;  /* 0x00000c5043007988 */ /* 0x0201e8000800000c */
[----:B------:R0:W-:Y:S04]  /*1d10*/  STS.U8 [R72+UR12], R75 ;  /* 0x0000004b48007988 */ /* 0x0001e8000800000c */
[----:B------:R0:W-:Y:S04]  /*1d20*/  STS.U8 [R72+UR12+0x4], R77 ;  /* 0x0000044d48007988 */ /* 0x0001e8000800000c */
[----:B------:R0:W-:Y:S04]  /*1d30*/  STS.U8 [R72+UR12+0x8], R85 ;  /* 0x0000085548007988 */ /* 0x0001e8000800000c */
[----:B------:R0:W-:Y:S04]  /*1d40*/  STS.U8 [R72+UR12+0xc], R87 ;  /* 0x00000c5748007988 */ /* 0x0001e8000800000c */
[----:B------:R0:W-:Y:S04]  /*1d50*/  STS.U8 [R71+UR12+0x4], R86 ;  /* 0x0000045647007988 */ /* 0x0001e8000800000c */
[----:B------:R0:W-:Y:S04]  /*1d60*/  STS.U8 [R71+UR12], R84 ;  /* 0x0000005447007988 */ /* 0x0001e8000800000c */
[----:B------:R0:W-:Y:S04]  /*1d70*/  STS.U8 [R71+UR12+0xc], R90 ;  /* 0x00000c5a47007988 */ /* 0x0001e8000800000c */
[----:B------:R0:W-:Y:S04]  /*1d80*/  STS.U8 [R71+UR12+0x8], R88 ;  /* 0x0000085847007988 */ /* 0x0001e8000800000c */
[----:B------:R0:W-:Y:S04]  /*1d90*/  STS.U8 [R70+UR12], R89 ;  /* 0x0000005946007988 */ /* 0x0001e8000800000c */
[----:B------:R0:W-:Y:S04]  /*1da0*/  STS.U8 [R70+UR12+0x4], R13 ;  /* 0x0000040d46007988 */ /* 0x0001e8000800000c */
        /* <DEDUP_REMOVED lines=9> */
[----:B------:R0:W-:Y:S01]  /*1e40*/  STS.U8 [R69+UR12+0x1700], R100 ;  /* 0x0017006445007988 */ /* 0x0001e2000800000c */
[----:B------:R1:W-:Y:S06]  /*1e50*/  MEMBAR.ALL.CTA ;  /* 0x0000000000007992 */ /* 0x0003ec0000008000 */
[----:B-1----:R-:W1:Y:S01]  /*1e60*/  FENCE.VIEW.ASYNC.S ;  /* 0x00000000000073c6 */ /* 0x002e620000000000 */
[----:B------:R-:W-:-:S04]  /*1e70*/  USHF.L.U32 UR6, UR6, 0x4, URZ ;  /* 0x0000000406067899 */ /* 0x000fc8000800063f */
[----:B------:R-:W-:Y:S01]  /*1e80*/  ULOP3.LUT UR6, UR6, 0x40, URZ, 0xc0, !UPT ;  /* 0x0000004006067892 */ /* 0x000fe2000f8ec03f */
[----:B-1----:R-:W-:Y:S03]  /*1e90*/  BAR.SYNC.DEFER_BLOCKING 0x0 ;  /* 0x0000000000007b1d */ /* 0x002fe60000010000 */
[----:B------:R-:W-:-:S04]  /*1ea0*/  ULEA.HI UR6, UR14, UR6, URZ, 0x1c ;  /* 0x000000060e067291 */ /* 0x000fc8000f8fe03f */
[----:B------:R-:W-:Y:S01]  /*1eb0*/  ULOP3.LUT UR6, UR6, 0x3fff, URZ, 0xc0, !UPT ;  /* 0x00003fff06067892 */ /* 0x000fe2000f8ec03f */
[----:B------:R-:W-:Y:S01]  /*1ec0*/  UMOV UR20, UR4 ;  /* 0x0000000400147c82 */ /* 0x000fe20008000000 */
[----:B------:R-:W-:Y:S01]  /*1ed0*/  UMOV UR21, 0x80000020 ;  /* 0x8000002000157882 */ /* 0x000fe20000000000 */
[----:B------:R-:W-:-:S04]  /*1ee0*/  UMOV UR23, 0x80000020 ;  /* 0x8000002000177882 */ /* 0x000fc80000000000 */
[----:B------:R-:W-:Y:S01]  /*1ef0*/  UMOV UR22, UR6 ;  /* 0x0000000600167c82 */ /* 0x000fe20008000000 */
[----:B------:R-:W-:-:S06]  /*1f00*/  WARPGROUP.ARRIVE ;  /* 0x00000000000079c5 */ /* 0x000fcc0000000000 */
[----:B------:R-:W-:Y:S01]  /*1f10*/  QGMMA.64x16x32.F32.E4M3.E4M3 R24, gdesc[UR20], R24 ;  /* 0x00200000141879f3 */ /* 0x000fe20008700818 */
[----:B------:R-:W-:Y:S01]  /*1f20*/  UMOV UR10, 0xfffffffe ;  /* 0xfffffffe000a7882 */ /* 0x000fe20000000000 */
[----:B------:R-:W-:Y:S01]  /*1f30*/  UMOV UR11, 0x7fffffdf ;  /* 0x7fffffdf000b7882 */ /* 0x000fe20000000000 */
[----:B------:R-:W-:Y:S02]  /*1f40*/  UMOV UR7, URZ ;  /* 0x0000003f00077c82 */ /* 0x000fe40008000000 */
[----:B------:R-:W-:Y:S02]  /*1f50*/  UIADD3.64 UR10, UR6, -UR10, URZ ;  /* 0x8000000a060a7297 */ /* 0x000fe4000fffe03f */
[----:B------:R-:W-:Y:S01]  /*1f60*/  USHF.R.S32.HI UR6, URZ, 0x1f, UR15 ;  /* 0x0000001f3f067899 */ /* 0x000fe2000801140f */
[----:B------:R-:W-:Y:S01]  /*1f70*/  VIADD R66, R66, 0xffffffff ;  /* 0xffffffff42427836 */ /* 0x000fe20000000000 */
[----:B------:R-:W-:-:S04]  /*1f80*/  IADD3 R32, P0, R32, UR15, RZ ;  /* 0x0000000f20207c10 */ /* 0x000fc8000ff1e0ff */
[----:B------:R-:W-:Y:S01]  /*1f90*/  IADD3.X R41, R41, UR6, RZ, P0, !PT ;  /* 0x0000000629297c10 */ /* 0x000fe200087fe4ff */
[----:B------:R-:W-:Y:S01]  /*1fa0*/  QGMMA.64x16x32.F32.E4M3.E4M3 R24, gdesc[UR8], R24, gsb0 ;  /* 0x00200000081879f3 */ /* 0x000fe20008000818 */
[----:B------:R-:W-:Y:S02]  /*1fb0*/  ISETP.NE.U32.AND P0, PT, R66, RZ, PT ;  /* 0x000000ff4200720c */ /* 0x000fe40003f05070 */
[----:B------:R-:W-:Y:S02]  /*1fc0*/  IADD3 R22, P5, R22, UR15, RZ ;  /* 0x0000000f16167c10 */ /* 0x000fe4000ffbe0ff */
[----:B------:R-:W-:Y:S02]  /*1fd0*/  IADD3 R23, P6, R23, UR15, RZ ;  /* 0x0000000f17177c10 */ /* 0x000fe4000ffde0ff */
[----:B------:R-:W-:Y:S02]  /*1fe0*/  IADD3.X R37, R37, UR6, RZ, P5, !PT ;  /* 0x0000000625257c10 */ /* 0x000fe4000affe4ff */
[----:B------:R-:W-:-:S02]  /*1ff0*/  IADD3 R33, P1, R33, UR15, RZ ;  /* 0x0000000f21217c10 */ /* 0x000fc4000ff3e0ff */
[----:B------:R-:W-:Y:S02]  /*2000*/  IADD3 R34, P2, R34, UR15, RZ ;  /* 0x0000000f22227c10 */ /* 0x000fe4000ff5e0ff */
[----:B------:R-:W-:Y:S02]  /*2010*/  IADD3 R35, P3, R35, UR15, RZ ;  /* 0x0000000f23237c10 */ /* 0x000fe4000ff7e0ff */
[----:B------:R-:W-:Y:S02]  /*2020*/  IADD3 R36, P4, R36, UR15, RZ ;  /* 0x0000000f24247c10 */ /* 0x000fe4000ff9e0ff */
[----:B------:R-:W-:Y:S02]  /*2030*/  IADD3 R38, P5, R38, UR15, RZ ;  /* 0x0000000f26267c10 */ /* 0x000fe4000ffbe0ff */
[----:B------:R-:W-:Y:S01]  /*2040*/  IADD3.X R39, R39, UR6, RZ, P6, !PT ;  /* 0x0000000627277c10 */ /* 0x000fe2000b7fe4ff */
[----:B------:R-:W-:Y:S01]  /*2050*/  UIADD3 UR13, UR13, -0x40, URZ ;  /* 0xffffffc00d0d7890 */ /* 0x000fe2000fffe03f */
[----:B------:R-:W-:-:S02]  /*2060*/  IADD3 R40, P6, R64, R40, RZ ;  /* 0x0000002840287210 */ /* 0x000fc40007fde0ff */
[----:B------:R-:W-:Y:S02]  /*2070*/  IADD3.X R42, R42, UR6, RZ, P1, !PT ;  /* 0x000000062a2a7c10 */ /* 0x000fe40008ffe4ff */
[----:B------:R-:W-:Y:S02]  /*2080*/  IADD3.X R43, R43, UR6, RZ, P2, !PT ;  /* 0x000000062b2b7c10 */ /* 0x000fe400097fe4ff */
[----:B------:R-:W-:Y:S02]  /*2090*/  IADD3.X R44, R44, UR6, RZ, P3, !PT ;  /* 0x000000062c2c7c10 */ /* 0x000fe40009ffe4ff */
[----:B------:R-:W-:Y:S02]  /*20a0*/  IADD3.X R45, R45, UR6, RZ, P4, !PT ;  /* 0x000000062d2d7c10 */ /* 0x000fe4000a7fe4ff */
[----:B------:R-:W-:Y:S02]  /*20b0*/  IADD3.X R46, R46, UR6, RZ, P5, !PT ;  /* 0x000000062e2e7c10 */ /* 0x000fe4000affe4ff */
[----:B------:R-:W-:Y:S01]  /*20c0*/  LEA.HI.X.SX32 R47, R64, R47, 0x1, P6 ;  /* 0x0000002f402f7211 */ /* 0x000fe200030f0eff */
[----:B------:R-:W-:-:S02]  /*20d0*/  WARPGROUP.DEPBAR.LE gsb0, 0x0 ;  /* 0x00008000000079c5 */ /* 0x000fc40000010000 */
[----:B0-----:R-:W-:Y:S05]  /*20e0*/  @P0 BRA `(.L_x_2) ;  /* 0xfffffff000d00947 */ /* 0x001fea000383ffff */
.L_x_1:
[----:B------:R-:W-:Y:S01]  /*20f0*/  IMAD.SHL.U32 R0, R15, 0x40, RZ ;  /* 0x000000400f007824 */ /* 0x000fe200078e00ff */
[----:B------:R-:W-:Y:S01]  /*2100*/  F2FP.SATFINITE.E4M3.F32.PACK_AB_MERGE_C R24, R25, R24, RZ ;  /* 0x000000181918723e */ /* 0x000fe200048070ff */
[----:B------:R-:W-:Y:S01]  /*2110*/  BAR.SYNC.DEFER_BLOCKING 0x0 ;  /* 0x0000000000007b1d */ /* 0x000fe20000010000 */
[----:B------:R-:W-:Y:S01]  /*2120*/  F2FP.SATFINITE.E4M3.F32.PACK_AB_MERGE_C R28, R29, R28, RZ ;  /* 0x0000001c1d1c723e */ /* 0x000fe200048070ff */
[C---:B------:R-:W-:Y:S01]  /*2130*/  IMAD.SHL.U32 R6, R15.reuse, 0x2, RZ ;  /* 0x000000020f067824 */ /* 0x040fe200078e00ff */
[----:B------:R-:W-:Y:S01]  /*2140*/  LOP3.LUT R3, R0, 0x600, RZ, 0xc0, !PT ;  /* 0x0000060000037812 */ /* 0x000fe200078ec0ff */
[----:B------:R-:W-:Y:S01]  /*2150*/  IMAD.SHL.U32 R0, R15, 0x20, RZ ;  /* 0x000000200f007824 */ /* 0x000fe200078e00ff */
[----:B------:R-:W-:Y:S01]  /*2160*/  F2FP.SATFINITE.E4M3.F32.PACK_AB_MERGE_C R26, R27, R26, RZ ;  /* 0x0000001a1b1a723e */ /* 0x000fe200048070ff */
[----:B------:R-:W-:Y:S01]  /*2170*/  ULDC UR4, c[0x0][0x244] ;  /* 0x0000910000047ab9 */ /* 0x000fe20000000800 */
[----:B------:R-:W-:Y:S01]  /*2180*/  F2FP.SATFINITE.E4M3.F32.PACK_AB_MERGE_C R30, R31, R30, RZ ;  /* 0x0000001e1f1e723e */ /* 0x000fe200048070ff */
[----:B------:R-:W-:Y:S01]  /*2190*/  IMAD R11, R14, 0x4, R3 ;  /* 0x000000040e0b7824 */ /* 0x000fe200078e0203 */
[----:B------:R-:W-:Y:S01]  /*21a0*/  LOP3.LUT R24, R24, 0xffff, RZ, 0xc0, !PT ;  /* 0x0000ffff18187812 */ /* 0x000fe200078ec0ff */
[----:B------:R-:W-:Y:S01]  /*21b0*/  ULDC.64 UR6, c[0x0][0x228] ;  /* 0x00008a0000067ab9 */ /* 0x000fe20000000a00 */
[----:B------:R-:W-:-:S02]  /*21c0*/  LOP3.LUT R3, R28, 0xffff, RZ, 0xc0, !PT ;  /* 0x0000ffff1c037812 */ /* 0x000fc400078ec0ff */
[----:B------:R-:W-:Y:S02]  /*21d0*/  LOP3.LUT R26, R26, 0xffff, RZ, 0xc0, !PT ;  /* 0x0000ffff1a1a7812 */ /* 0x000fe400078ec0ff */
[----:B------:R-:W-:Y:S02]  /*21e0*/  LOP3.LUT R9, R30, 0xffff, RZ, 0xc0, !PT ;  /* 0x0000ffff1e097812 */ /* 0x000fe400078ec0ff */
[----:B------:R-:W-:Y:S02]  /*21f0*/  LOP3.LUT R5, R0, 0x460, RZ, 0xc0, !PT ;  /* 0x0000046000057812 */ /* 0x000fe400078ec0ff */
[--C-:B------:R-:W-:Y:S02]  /*2200*/  PRMT R7, R24, 0x3340, R3.reuse ;  /* 0x0000334018077816 */ /* 0x100fe40000000003 */
[----:B------:R-:W-:Y:S02]  /*2210*/  SHF.R.U32.HI R0, RZ, 0x8, R24 ;  /* 0x00000008ff007819 */ /* 0x000fe40000011618 */
[----:B------:R-:W-:-:S02]  /*2220*/  SHF.R.U32.HI R3, RZ, 0x8, R3 ;  /* 0x00000008ff037819 */ /* 0x000fc40000011603 */
[----:B------:R-:W-:Y:S02]  /*2230*/  SHF.R.U32.HI R2, RZ, 0x8, R26 ;  /* 0x00000008ff027819 */ /* 0x000fe4000001161a */
[--C-:B------:R-:W-:Y:S02]  /*2240*/  SHF.R.U32.HI R4, RZ, 0x8, R9.reuse ;  /* 0x00000008ff047819 */ /* 0x100fe40000011609 */
[----:B------:R-:W-:Y:S02]  /*2250*/  PRMT R8, R26, 0x3340, R9 ;  /* 0x000033401a087816 */ /* 0x000fe40000000009 */
[----:B------:R-:W-:Y:S02]  /*2260*/  LOP3.LUT R0, R0, 0xffff, RZ, 0xc0, !PT ;  /* 0x0000ffff00007812 */ /* 0x000fe400078ec0ff */
[----:B------:R-:W-:Y:S02]  /*2270*/  LOP3.LUT R3, R3, 0xffff, RZ, 0xc0, !PT ;  /* 0x0000ffff03037812 */ /* 0x000fe400078ec0ff */
[----:B------:R-:W-:-:S02]  /*2280*/  LOP3.LUT R9, R2, 0xffff, RZ, 0xc0, !PT ;  /* 0x0000ffff02097812 */ /* 0x000fc400078ec0ff */
[----:B------:R-:W-:Y:S02]  /*2290*/  LOP3.LUT R4, R4, 0xffff, RZ, 0xc0, !PT ;  /* 0x0000ffff04047812 */ /* 0x000fe400078ec0ff */
[----:B------:R-:W-:Y:S02]  /*22a0*/  LOP3.LUT R6, R5, 0x1c0, R6, 0x78, !PT ;  /* 0x000001c005067812 */ /* 0x000fe400078e7806 */
[----:B------:R-:W-:Y:S02]  /*22b0*/  PRMT R0, R0, 0x3340, R3 ;  /* 0x0000334000007816 */ /* 0x000fe40000000003 */
[----:B------:R-:W-:Y:S02]  /*22c0*/  PRMT R9, R9, 0x3340, R4 ;  /* 0x0000334009097816 */ /* 0x000fe40000000004 */
[----:B------:R-:W-:Y:S02]  /*22d0*/  LOP3.LUT R6, R6, 0x1c, R15, 0xf8, !PT ;  /* 0x0000001c06067812 */ /* 0x000fe400078ef80f */
[----:B------:R-:W-:Y:S01]  /*22e0*/  PRMT R7, R7, 0x5410, R0 ;  /* 0x0000541007077816 */ /* 0x000fe20000000000 */
[----:B------:R-:W-:Y:S01]  /*22f0*/  IMAD R0, R20, UR4, RZ ;  /* 0x0000000414007c24 */ /* 0x000fe2000f8e02ff */
[----:B------:R-:W-:Y:S01]  /*2300*/  PRMT R9, R8, 0x5410, R9 ;  /* 0x0000541008097816 */ /* 0x000fe20000000009 */
[----:B------:R-:W-:Y:S01]  /*2310*/  ULDC.64 UR4, c[0x0][0x220] ;  /* 0x0000880000047ab9 */ /* 0x000fe20000000a00 */
[----:B------:R-:W-:Y:S01]  /*2320*/  LOP3.LUT R2, R6, 0x20, RZ, 0x3c, !PT ;  /* 0x0000002006027812 */ /* 0x000fe200078e3cff */
[----:B------:R-:W-:Y:S01]  /*2330*/  STS [R6+UR12], R7 ;  /* 0x0000000706007988 */ /* 0x000fe2000800080c */
[----:B------:R-:W-:-:S02]  /*2340*/  SHF.R.U32.HI R10, RZ, 0x2, R15 ;  /* 0x00000002ff0a7819 */ /* 0x000fc4000001160f */
[----:B------:R-:W-:Y:S01]  /*2350*/  ISETP.GE.AND P0, PT, R20, UR6, PT ;  /* 0x0000000614007c0c */ /* 0x000fe2000bf06270 */
[----:B------:R0:W-:Y:S01]  /*2360*/  STS [R2+UR12+0x200], R9 ;  /* 0x0002000902007988 */ /* 0x0001e2000800080c */
[----:B------:R-:W-:Y:S01]  /*2370*/  LOP3.LUT R10, R11, 0x20, R10, 0x78, !PT ;  /* 0x000000200b0a7812 */ /* 0x000fe200078e780a */
[----:B------:R-:W-:Y:S01]  /*2380*/  ULDC UR6, c[0x0][0x248] ;  /* 0x0000920000067ab9 */ /* 0x000fe20000000800 */
[----:B------:R-:W-:Y:S01]  /*2390*/  IADD3 R12, P2, R0, UR4, RZ ;  /* 0x00000004000c7c10 */ /* 0x000fe2000ff5e0ff */
[C---:B------:R-:W-:Y:S01]  /*23a0*/  IMAD R3, R79.reuse, UR6, RZ ;  /* 0x000000064f037c24 */ /* 0x040fe2000f8e02ff */
[----:B------:R-:W-:Y:S01]  /*23b0*/  LOP3.LUT R10, R10, 0x2, R21, 0xf8, !PT ;  /* 0x000000020a0a7812 */ /* 0x000fe200078ef815 */
[----:B------:R-:W-:Y:S01]  /*23c0*/  BAR.SYNC.DEFER_BLOCKING 0x0 ;  /* 0x0000000000007b1d */ /* 0x000fe20000010000 */
[----:B------:R-:W-:Y:S01]  /*23d0*/  ISETP.LT.AND P1, PT, R79, UR7, !P0 ;  /* 0x000000074f007c0c */ /* 0x000fe2000c721270 */
[----:B------:R-:W-:Y:S01]  /*23e0*/  IMAD R5, R81, UR6, RZ ;  /* 0x0000000651057c24 */ /* 0x000fe2000f8e02ff */
[----:B------:R-:W-:Y:S01]  /*23f0*/  LOP3.LUT R8, R10, 0x40, RZ, 0x3c, !PT ;  /* 0x000000400a087812 */ /* 0x000fe200078e3cff */
[----:B------:R-:W-:Y:S01]  /*2400*/  IMAD R11, R83, UR6, RZ ;  /* 0x00000006530b7c24 */ /* 0x000fe2000f8e02ff */
[----:B------:R-:W-:Y:S01]  /*2410*/  ISETP.LT.AND P4, PT, R81, UR7, !P0 ;  /* 0x0000000751007c0c */ /* 0x000fe2000c781270 */
[----:B------:R-:W-:Y:S01]  /*2420*/  IMAD R13, R19, UR6, RZ ;  /* 0x00000006130d7c24 */ /* 0x000fe2000f8e02ff */
[----:B------:R-:W-:Y:S01]  /*2430*/  LEA.HI.X.SX32 R22, R0, UR5, 0x1, P2 ;  /* 0x0000000500167c11 */ /* 0x000fe200090f0eff */
[----:B------:R-:W-:Y:S01]  /*2440*/  IMAD R0, R82, UR6, RZ ;  /* 0x0000000652007c24 */ /* 0x000fe2000f8e02ff */
[----:B0-----:R-:W-:-:S02]  /*2450*/  IADD3 R2, P2, R3, R12, RZ ;  /* 0x0000000c03027210 */ /* 0x001fc40007f5e0ff */
[----:B------:R-:W-:Y:S02]  /*2460*/  IADD3 R4, P3, R5, R12, RZ ;  /* 0x0000000c05047210 */ /* 0x000fe40007f7e0ff */
[-C--:B------:R-:W-:Y:S02]  /*2470*/  LEA.HI.X.SX32 R3, R3, R22.reuse, 0x1, P2 ;  /* 0x0000001603037211 */ /* 0x080fe400010f0eff */
[----:B------:R-:W-:Y:S02]  /*2480*/  LEA.HI.X.SX32 R5, R5, R22, 0x1, P3 ;  /* 0x0000001605057211 */ /* 0x000fe400018f0eff */
[C---:B------:R-:W-:Y:S01]  /*2490*/  ISETP.LT.AND P3, PT, R18.reuse, UR7, !P0 ;  /* 0x0000000712007c0c */ /* 0x040fe2000c761270 */
[----:B------:R-:W-:Y:S01]  /*24a0*/  IMAD R18, R18, UR6, RZ ;  /* 0x0000000612127c24 */ /* 0x000fe2000f8e02ff */
[C---:B------:R-:W-:Y:S01]  /*24b0*/  ISETP.LT.AND P5, PT, R16.reuse, UR7, !P0 ;  /* 0x0000000710007c0c */ /* 0x040fe2000c7a1270 */
[----:B------:R-:W-:Y:S01]  /*24c0*/  IMAD R16, R16, UR6, RZ ;  /* 0x0000000610107c24 */ /* 0x000fe2000f8e02ff */
[----:B------:R-:W0:Y:S04]  /*24d0*/  LDS.U16 R14, [R10+UR12] ;  /* 0x0000000c0a0e7984 */ /* 0x000e280008000400 */
[C---:B------:R-:W-:Y:S01]  /*24e0*/  IADD3 R6, P6, R16.reuse, R12, RZ ;  /* 0x0000000c10067210 */ /* 0x040fe20007fde0ff */
[----:B------:R-:W1:Y:S03]  /*24f0*/  LDS.U16 R21, [R8+UR12] ;  /* 0x0000000c08157984 */ /* 0x000e660008000400 */
[----:B------:R-:W-:Y:S01]  /*2500*/  LEA.HI.X.SX32 R7, R16, R22, 0x1, P6 ;  /* 0x0000001610077211 */ /* 0x000fe200030f0eff */
[----:B------:R-:W2:Y:S04]  /*2510*/  LDS.U16 R15, [R10+UR12+0x100] ;  /* 0x0001000c0a0f7984 */ /* 0x000ea80008000400 */
[----:B------:R3:W4:Y:S02]  /*2520*/  LDS.U16 R20, [R8+UR12+0x100] ;  /* 0x0001000c08147984 */ /* 0x0007240008000400 */
[----:B---3--:R-:W-:-:S02]  /*2530*/  IADD3 R8, P6, R0, R12, RZ ;  /* 0x0000000c00087210 */ /* 0x008fc40007fde0ff */
[----:B0-----:R-:W-:Y:S02]  /*2540*/  PRMT R9, R14, 0x7770, RZ ;  /* 0x000077700e097816 */ /* 0x001fe400000000ff */
[----:B-1----:R-:W-:-:S03]  /*2550*/  PRMT R23, R21, 0x7770, RZ ;  /* 0x0000777015177816 */ /* 0x002fc600000000ff */
[----:B------:R0:W-:Y:S01]  /*2560*/  @P1 STG.E.U8 desc[UR16][R2.64], R9 ;  /* 0x0000000902001986 */ /* 0x0001e2000c101110 */
[----:B------:R-:W-:-:S03]  /*2570*/  PRMT R21, R21, 0x7771, RZ ;  /* 0x0000777115157816 */ /* 0x000fc600000000ff */
[----:B------:R1:W-:Y:S01]  /*2580*/  @P4 STG.E.U8 desc[UR16][R4.64], R23 ;  /* 0x0000001704004986 */ /* 0x0003e2000c101110 */
[C---:B------:R-:W-:Y:S01]  /*2590*/  ISETP.LT.AND P4, PT, R17.reuse, UR7, !P0 ;  /* 0x0000000711007c0c */ /* 0x040fe2000c781270 */
[----:B------:R-:W-:-:S05]  /*25a0*/  IMAD R17, R17, UR6, RZ ;  /* 0x0000000611117c24 */ /* 0x000fca000f8e02ff */
[C---:B0-----:R-:W-:Y:S02]  /*25b0*/  IADD3 R2, P1, R17.reuse, R12, RZ ;  /* 0x0000000c11027210 */ /* 0x041fe40007f3e0ff */
[----:B------:R-:W-:Y:S02]  /*25c0*/  LEA.HI.X.SX32 R9, R0, R22, 0x1, P6 ;  /* 0x0000001600097211 */ /* 0x000fe400030f0eff */
[C---:B-1----:R-:W-:Y:S02]  /*25d0*/  IADD3 R4, P2, R18.reuse, R12, RZ ;  /* 0x0000000c12047210 */ /* 0x042fe40007f5e0ff */
[----:B------:R-:W-:Y:S02]  /*25e0*/  LEA.HI.X.SX32 R3, R17, R22, 0x1, P1 ;  /* 0x0000001611037211 */ /* 0x000fe400008f0eff */
[----:B------:R-:W-:Y:S02]  /*25f0*/  IADD3 R10, P1, R11, R12, RZ ;  /* 0x0000000c0b0a7210 */ /* 0x000fe40007f3e0ff */
[----:B------:R-:W-:-:S02]  /*2600*/  LEA.HI.X.SX32 R5, R18, R22, 0x1, P2 ;  /* 0x0000001612057211 */ /* 0x000fc400010f0eff */
[----:B------:R-:W-:Y:S02]  /*2610*/  ISETP.LT.AND P2, PT, R82, UR7, !P0 ;  /* 0x0000000752007c0c */ /* 0x000fe4000c741270 */
[----:B------:R-:W-:Y:S02]  /*2620*/  LEA.HI.X.SX32 R11, R11, R22, 0x1, P1 ;  /* 0x000000160b0b7211 */ /* 0x000fe400008f0eff */
[----:B------:R-:W-:Y:S02]  /*2630*/  ISETP.LT.AND P1, PT, R83, UR7, !P0 ;  /* 0x0000000753007c0c */ /* 0x000fe4000c721270 */
[----:B------:R-:W-:Y:S02]  /*2640*/  ISETP.LT.AND P0, PT, R19, UR7, !P0 ;  /* 0x0000000713007c0c */ /* 0x000fe4000c701270 */
[----:B------:R-:W-:Y:S02]  /*2650*/  PRMT R17, R14, 0x7771, RZ ;  /* 0x000077710e117816 */ /* 0x000fe400000000ff */
[----:B--2---:R-:W-:-:S02]  /*2660*/  PRMT R19, R15, 0x7770, RZ ;  /* 0x000077700f137816 */ /* 0x004fc400000000ff */
[----:B----4-:R-:W-:Y:S01]  /*2670*/  PRMT R23, R20, 0x7770, RZ ;  /* 0x0000777014177816 */ /* 0x010fe200000000ff */
[----:B------:R0:W-:Y:S01]  /*2680*/  @P5 STG.E.U8 desc[UR16][R6.64], R17 ;  /* 0x0000001106005986 */ /* 0x0001e2000c101110 */
[----:B------:R-:W-:Y:S02]  /*2690*/  PRMT R15, R15, 0x7771, RZ ;  /* 0x000077710f0f7816 */ /* 0x000fe400000000ff */
[C---:B------:R-:W-:Y:S01]  /*26a0*/  IADD3 R12, P6, R13.reuse, R12, RZ ;  /* 0x0000000c0d0c7210 */ /* 0x040fe20007fde0ff */
[----:B------:R0:W-:Y:S03]  /*26b0*/  @P4 STG.E.U8 desc[UR16][R2.64], R21 ;  /* 0x0000001502004986 */ /* 0x0001e6000c101110 */
[----:B------:R-:W-:Y:S01]  /*26c0*/  LEA.HI.X.SX32 R13, R13, R22, 0x1, P6 ;  /* 0x000000160d0d7211 */ /* 0x000fe200030f0eff */
[----:B------:R0:W-:Y:S04]  /*26d0*/  @P3 STG.E.U8 desc[UR16][R4.64], R19 ;  /* 0x0000001304003986 */ /* 0x0001e8000c101110 */
[----:B------:R0:W-:Y:S04]  /*26e0*/  @P2 STG.E.U8 desc[UR16][R8.64], R23 ;  /* 0x0000001708002986 */ /* 0x0001e8000c101110 */
[----:B------:R0:W-:Y:S01]  /*26f0*/  @P1 STG.E.U8 desc[UR16][R10.64], R15 ;  /* 0x0000000f0a001986 */ /* 0x0001e2000c101110 */
[----:B------:R-:W-:Y:S05]  /*2700*/  @!P0 EXIT ;  /* 0x000000000000894d */ /* 0x000fea0003800000 */
[----:B0-----:R-:W-:-:S05]  /*2710*/  PRMT R3, R20, 0x7771, RZ ;  /* 0x0000777114037816 */ /* 0x001fca00000000ff */
[----:B------:R-:W-:Y:S01]  /*2720*/  STG.E.U8 desc[UR16][R12.64], R3 ;  /* 0x000000030c007986 */ /* 0x000fe2000c101110 */
[----:B------:R-:W-:Y:S05]  /*2730*/  EXIT ;  /* 0x000000000000794d */ /* 0x000fea0003800000 */
.L_x_3:
[----:B------:R-:W-:-:S00]  /*2740*/  BRA `(.L_x_3) ;  /* 0xfffffffc00fc7947 */ /* 0x000fc0000383ffff */
[----:B------:R-:W-:-:S00]  /*2750*/  NOP ;  /* 0x0000000000007918 */ /* 0x000fc00000000000 */
        /* <DEDUP_REMOVED lines=10> */
.L_x_4:


//--------------------- .nv.shared.matmul_kernel  --------------------------
	.section	.nv.shared.matmul_kernel,"aw",@nobits
	.sectionflags	@""
	.align	16
	.zero		1024


//--------------------- .nv.shared.reserved.0     --------------------------
	.section	.nv.shared.reserved.0,"aw",@nobits
	.weak		__nv_reservedSMEM_offset_0_alias
	.size		__nv_reservedSMEM_offset_0_alias, 0, 0
	.other		__nv_reservedSMEM_offset_0_alias,@"STO_CUDA_RESERVED_SHARED STV_DEFAULT"
__nv_reservedSMEM_offset_0_alias:
	.zero		0


//--------------------- .nv.constant0.matmul_kernel --------------------------
	.section	.nv.constant0.matmul_kernel,"a",@progbits
	.sectionflags	@""
	.align	4
.nv.constant0.matmul_kernel:
	.zero		608


//--------------------- SYMBOLS --------------------------

	.type		.nv.reservedSmem.offset0,@object
	.size		.nv.reservedSmem.offset0,0x4
